	.target	sm_90a

	.elftype	@"ET_EXEC"


//--------------------- .note.nv.tkinfo           --------------------------
	.section	.note.nv.tkinfo,"",@"SHT_NOTE"
	.sectionflags	@"SHF_NOTE_NV_TKINFO"
	.tkinfo
        /*0018*/ 	.word	0x00000002
        /*0030*/ 	.string	""
        /*0030*/ 	.string	"ptxas"
        /*0030*/ 	.string	"Cuda compilation tools, release 13.0, V13.0.88"
        /*0030*/ 	.string	"Build cuda_13.0.r13.0/compiler.36424714_0"
        /*0030*/ 	.string	"-arch sm_90a -m 64 "



//--------------------- .note.nv.cuinfo           --------------------------
	.section	.note.nv.cuinfo,"",@"SHT_NOTE"
	.sectionflags	@"SHF_NOTE_NV_CUINFO"
        /*0018*/ 	.short	0x0002
        /*001a*/ 	.short	0x005a
        /*001c*/ 	.short	0x0082
	.zero		2


//--------------------- .nv.info                  --------------------------
	.section	.nv.info,"",@"SHT_CUDA_INFO"
	.align	4


	//----- nvinfo : EIATTR_REGCOUNT
	.align		4
        /*0000*/ 	.byte	0x04, 0x2f
        /*0002*/ 	.short	(.L_15 - .L_14)
	.align		4
.L_14:
        /*0004*/ 	.word	index@(_ZN7cutlass13device_kernelINS_4gemm6kernel13GemmUniversalIN4cute5tupleIJiiiiEEENS1_10collective13CollectiveMmaINS1_34MainloopSm90TmaGmmaWarpSpecializedILi11ENS5_IJNS4_1CILi1EEESB_SB_EEENS1_35KernelTmaWarpSpecializedCooperativeEEENS5_IJNSA_ILi256EEENSA_ILi64EEENSA_ILi32EEEEEENS_6half_tENS5_IJSB_llEEESJ_NS5_IJlSB_lEEENS4_8TiledMMAINS4_8MMA_AtomIJNS4_4SM904GMMA25MMA_64x64x16_F32F16F16_SSILNSP_5MajorE1ELSR_0ELNSP_7ScaleInE1ELSS_1EEEEEENS4_6LayoutINS5_IJNSA_ILi2EEESB_SB_EEENS5_IJSB_NSA_ILi0EEESY_EEEEENS5_IJNS4_10UnderscoreES11_S11_EEEEENS4_13SM90_TMA_LOADENS4_14ComposedLayoutINS4_7SwizzleILi3ELi4ELi3EEENS4_18smem_ptr_flag_bitsILi16EEENSV_INS5_IJSG_NSA_ILi8EEEEEENS5_IJSB_SG_EEEEEEEvNS4_8identityES14_NS15_INS16_ILi2ELi4ELi3EEES19_NSV_INS5_IJS1A_SH_EEENS5_IJSH_SB_EEEEEEEvS1F_EENS_8epilogue10collective6detail29Sm90TmaWarpSpecializedAdapterINS1N_15DefaultEpilogueISJ_SL_SL_NS1M_6thread17LinearCombinationISJ_Li1EffLNS1R_9ScaleType4KindE0ELNS_15FloatRoundStyleE2ESJ_EENS1_15EpilogueDefaultEEEEEvvEEEEvNT_6ParamsE)
        /*0008*/ 	.word	0x000000a8


	//----- nvinfo : EIATTR_FRAME_SIZE
	.align		4
.L_15:
        /*000c*/ 	.byte	0x04, 0x11
        /*000e*/ 	.short	(.L_17 - .L_16)
	.align		4
.L_16:
        /*0010*/ 	.word	index@(_ZN7cutlass13device_kernelINS_4gemm6kernel13GemmUniversalIN4cute5tupleIJiiiiEEENS1_10collective13CollectiveMmaINS1_34MainloopSm90TmaGmmaWarpSpecializedILi11ENS5_IJNS4_1CILi1EEESB_SB_EEENS1_35KernelTmaWarpSpecializedCooperativeEEENS5_IJNSA_ILi256EEENSA_ILi64EEENSA_ILi32EEEEEENS_6half_tENS5_IJSB_llEEESJ_NS5_IJlSB_lEEENS4_8TiledMMAINS4_8MMA_AtomIJNS4_4SM904GMMA25MMA_64x64x16_F32F16F16_SSILNSP_5MajorE1ELSR_0ELNSP_7ScaleInE1ELSS_1EEEEEENS4_6LayoutINS5_IJNSA_ILi2EEESB_SB_EEENS5_IJSB_NSA_ILi0EEESY_EEEEENS5_IJNS4_10UnderscoreES11_S11_EEEEENS4_13SM90_TMA_LOADENS4_14ComposedLayoutINS4_7SwizzleILi3ELi4ELi3EEENS4_18smem_ptr_flag_bitsILi16EEENSV_INS5_IJSG_NSA_ILi8EEEEEENS5_IJSB_SG_EEEEEEEvNS4_8identityES14_NS15_INS16_ILi2ELi4ELi3EEES19_NSV_INS5_IJS1A_SH_EEENS5_IJSH_SB_EEEEEEEvS1F_EENS_8epilogue10collective6detail29Sm90TmaWarpSpecializedAdapterINS1N_15DefaultEpilogueISJ_SL_SL_NS1M_6thread17LinearCombinationISJ_Li1EffLNS1R_9ScaleType4KindE0ELNS_15FloatRoundStyleE2ESJ_EENS1_15EpilogueDefaultEEEEEvvEEEEvNT_6ParamsE)
        /*0014*/ 	.word	0x00000000


	//----- nvinfo : EIATTR_MIN_STACK_SIZE
	.align		4
.L_17:
        /*0018*/ 	.byte	0x04, 0x12
        /*001a*/ 	.short	(.L_19 - .L_18)
	.align		4
.L_18:
        /*001c*/ 	.word	index@(_ZN7cutlass13device_kernelINS_4gemm6kernel13GemmUniversalIN4cute5tupleIJiiiiEEENS1_10collective13CollectiveMmaINS1_34MainloopSm90TmaGmmaWarpSpecializedILi11ENS5_IJNS4_1CILi1EEESB_SB_EEENS1_35KernelTmaWarpSpecializedCooperativeEEENS5_IJNSA_ILi256EEENSA_ILi64EEENSA_ILi32EEEEEENS_6half_tENS5_IJSB_llEEESJ_NS5_IJlSB_lEEENS4_8TiledMMAINS4_8MMA_AtomIJNS4_4SM904GMMA25MMA_64x64x16_F32F16F16_SSILNSP_5MajorE1ELSR_0ELNSP_7ScaleInE1ELSS_1EEEEEENS4_6LayoutINS5_IJNSA_ILi2EEESB_SB_EEENS5_IJSB_NSA_ILi0EEESY_EEEEENS5_IJNS4_10UnderscoreES11_S11_EEEEENS4_13SM90_TMA_LOADENS4_14ComposedLayoutINS4_7SwizzleILi3ELi4ELi3EEENS4_18smem_ptr_flag_bitsILi16EEENSV_INS5_IJSG_NSA_ILi8EEEEEENS5_IJSB_SG_EEEEEEEvNS4_8identityES14_NS15_INS16_ILi2ELi4ELi3EEES19_NSV_INS5_IJS1A_SH_EEENS5_IJSH_SB_EEEEEEEvS1F_EENS_8epilogue10collective6detail29Sm90TmaWarpSpecializedAdapterINS1N_15DefaultEpilogueISJ_SL_SL_NS1M_6thread17LinearCombinationISJ_Li1EffLNS1R_9ScaleType4KindE0ELNS_15FloatRoundStyleE2ESJ_EENS1_15EpilogueDefaultEEEEEvvEEEEvNT_6ParamsE)
        /*0020*/ 	.word	0x00000000
.L_19:


//--------------------- .nv.compat                --------------------------
	.section	.nv.compat,"",@"SHT_CUDA_COMPAT_INFO"
	.align	4
        /*0000*/ 	.byte	0x02, 0x09, 0x01, 0x00, 0x02, 0x02, 0x04, 0x00, 0x02, 0x05, 0x05, 0x00, 0x03, 0x07, 0x01, 0x01
        /*0010*/ 	.byte	0x02, 0x03, 0x01, 0x00, 0x02, 0x06, 0x01, 0x00, 0x04, 0x0b, 0x08, 0x00, 0x00, 0x00, 0x00, 0x00
        /*0020*/ 	.byte	0x00, 0x00, 0x00, 0x00


//--------------------- .nv.info._ZN7cutlass13device_kernelINS_4gemm6kernel13GemmUniversalIN4cute5tupleIJiiiiEEENS1_10collective13CollectiveMmaINS1_34MainloopSm90TmaGmmaWarpSpecializedILi11ENS5_IJNS4_1CILi1EEESB_SB_EEENS1_35KernelTmaWarpSpecializedCooperativeEEENS5_IJNSA_ILi256EEENSA_ILi64EEENSA_ILi32EEEEEENS_6half_tENS5_IJSB_llEEESJ_NS5_IJlSB_lEEENS4_8TiledMMAINS4_8MMA_AtomIJNS4_4SM904GMMA25MMA_64x64x16_F32F16F16_SSILNSP_5MajorE1ELSR_0ELNSP_7ScaleInE1ELSS_1EEEEEENS4_6LayoutINS5_IJNSA_ILi2EEESB_SB_EEENS5_IJSB_NSA_ILi0EEESY_EEEEENS5_IJNS4_10UnderscoreES11_S11_EEEEENS4_13SM90_TMA_LOADENS4_14ComposedLayoutINS4_7SwizzleILi3ELi4ELi3EEENS4_18smem_ptr_flag_bitsILi16EEENSV_INS5_IJSG_NSA_ILi8EEEEEENS5_IJSB_SG_EEEEEEEvNS4_8identityES14_NS15_INS16_ILi2ELi4ELi3EEES19_NSV_INS5_IJS1A_SH_EEENS5_IJSH_SB_EEEEEEEvS1F_EENS_8epilogue10collective6detail29Sm90TmaWarpSpecializedAdapterINS1N_15DefaultEpilogueISJ_SL_SL_NS1M_6thread17LinearCombinationISJ_Li1EffLNS1R_9ScaleType4KindE0ELNS_15FloatRoundStyleE2ESJ_EENS1_15EpilogueDefaultEEEEEvvEEEEvNT_6ParamsE --------------------------
	.section	.nv.info._ZN7cutlass13device_kernelINS_4gemm6kernel13GemmUniversalIN4cute5tupleIJiiiiEEENS1_10collective13CollectiveMmaINS1_34MainloopSm90TmaGmmaWarpSpecializedILi11ENS5_IJNS4_1CILi1EEESB_SB_EEENS1_35KernelTmaWarpSpecializedCooperativeEEENS5_IJNSA_ILi256EEENSA_ILi64EEENSA_ILi32EEEEEENS_6half_tENS5_IJSB_llEEESJ_NS5_IJlSB_lEEENS4_8TiledMMAINS4_8MMA_AtomIJNS4_4SM904GMMA25MMA_64x64x16_F32F16F16_SSILNSP_5MajorE1ELSR_0ELNSP_7ScaleInE1ELSS_1EEEEEENS4_6LayoutINS5_IJNSA_ILi2EEESB_SB_EEENS5_IJSB_NSA_ILi0EEESY_EEEEENS5_IJNS4_10UnderscoreES11_S11_EEEEENS4_13SM90_TMA_LOADENS4_14ComposedLayoutINS4_7SwizzleILi3ELi4ELi3EEENS4_18smem_ptr_flag_bitsILi16EEENSV_INS5_IJSG_NSA_ILi8EEEEEENS5_IJSB_SG_EEEEEEEvNS4_8identityES14_NS15_INS16_ILi2ELi4ELi3EEES19_NSV_INS5_IJS1A_SH_EEENS5_IJSH_SB_EEEEEEEvS1F_EENS_8epilogue10collective6detail29Sm90TmaWarpSpecializedAdapterINS1N_15DefaultEpilogueISJ_SL_SL_NS1M_6thread17LinearCombinationISJ_Li1EffLNS1R_9ScaleType4KindE0ELNS_15FloatRoundStyleE2ESJ_EENS1_15EpilogueDefaultEEEEEvvEEEEvNT_6ParamsE,"",@"SHT_CUDA_INFO"
	.sectionflags	@""
	.align	4


	//----- nvinfo : EIATTR_CUDA_API_VERSION
	.align		4
        /*0000*/ 	.byte	0x04, 0x37
        /*0002*/ 	.short	(.L_21 - .L_20)
.L_20:
        /*0004*/ 	.word	0x00000082


	//----- nvinfo : EIATTR_KPARAM_INFO
	.align		4
.L_21:
        /*0008*/ 	.byte	0x04, 0x17
        /*000a*/ 	.short	(.L_23 - .L_22)
.L_22:
        /*000c*/ 	.word	0x00000000
        /*0010*/ 	.short	0x0000
        /*0012*/ 	.short	0x0070
        /*0014*/ 	.byte	0x00, 0xf0, 0x01, 0x10


	//----- nvinfo : EIATTR_SPARSE_MMA_MASK
	.align		4
.L_23:
        /*0018*/ 	.byte	0x03, 0x50
        /*001a*/ 	.short	0x0000


	//----- nvinfo : EIATTR_MAXREG_COUNT
	.align		4
        /*001c*/ 	.byte	0x03, 0x1b
        /*001e*/ 	.short	0x00a8


	//----- nvinfo : EIATTR_NUM_BARRIERS
	.align		4
        /*0020*/ 	.byte	0x02, 0x4c
        /*0022*/ 	.byte	0x01
	.zero		1


	//----- nvinfo : EIATTR_EXTERNS
	.align		4
        /*0024*/ 	.byte	0x04, 0x0f
        /*0026*/ 	.short	(.L_25 - .L_24)


	//   ....[0]....
	.align		4
.L_24:
        /*0028*/ 	.word	index@(__assertfail)


	//----- nvinfo : EIATTR_MERCURY_ISA_VERSION
	.align		4
.L_25:
        /*002c*/ 	.byte	0x03, 0x5f
        /*002e*/ 	.short	0x0101


	//----- nvinfo : EIATTR_INT_WARP_WIDE_INSTR_OFFSETS
	.align		4
        /*0030*/ 	.byte	0x04, 0x31
        /*0032*/ 	.short	(.L_27 - .L_26)


	//   ....[0]....
.L_26:
        /*0034*/ 	.word	0x00000490


	//   ....[1]....
        /*0038*/ 	.word	0x000004a0


	//   ....[2]....
        /*003c*/ 	.word	0x000005e0


	//----- nvinfo : EIATTR_COOP_GROUP_MASK_REGIDS
	.align		4
.L_27:
        /*0040*/ 	.byte	0x04, 0x29
        /*0042*/ 	.short	(.L_29 - .L_28)


	//   ....[0]....
.L_28:
        /*0044*/ 	.word	0xffffffff


	//   ....[1]....
        /*0048*/ 	.word	0xffffffff


	//   ....[2]....
        /*004c*/ 	.word	0xffffffff


	//   ....[3]....
        /*0050*/ 	.word	0xffffffff


	//   ....[4]....
        /*0054*/ 	.word	0xffffffff


	//----- nvinfo : EIATTR_COOP_GROUP_INSTR_OFFSETS
	.align		4
.L_29:
        /*0058*/ 	.byte	0x04, 0x28
        /*005a*/ 	.short	(.L_31 - .L_30)


	//   ....[0]....
.L_30:
        /*005c*/ 	.word	0x00000060


	//   ....[1]....
        /*0060*/ 	.word	0x00000070


	//   ....[2]....
        /*0064*/ 	.word	0x00000130


	//   ....[3]....
        /*0068*/ 	.word	0x000003d0


	//   ....[4]....
        /*006c*/ 	.word	0x000012f0


	//----- nvinfo : EIATTR_REG_RECONFIG
	.align		4
.L_31:
        /*0070*/ 	.byte	0x01, 0x54
	.zero		2


	//----- nvinfo : EIATTR_SYSCALL_OFFSETS
	.align		4
        /*0074*/ 	.byte	0x04, 0x46
        /*0076*/ 	.short	(.L_33 - .L_32)


	//   ....[0]....
.L_32:
        /*0078*/ 	.word	0x000014d0


	//----- nvinfo : EIATTR_MBARRIER_INSTR_OFFSETS
	.align		4
.L_33:
        /*007c*/ 	.byte	0x04, 0x39
        /*007e*/ 	.short	(.L_35 - .L_34)


	//   ....[0]....
.L_34:
        /*0080*/ 	.word	0x00000250
        /*0084*/ 	.word	0x000000ff
        /*0088*/ 	.word	0x00000000
        /*008c*/ 	.short	0x0100
        /*008e*/ 	.byte	0x08
	.zero		1


	//   ....[1]....
        /*0090*/ 	.word	0x00000260
        /*0094*/ 	.word	0x000000ff
        /*0098*/ 	.word	0x00000058
        /*009c*/ 	.short	0x0100
        /*009e*/ 	.byte	0x08
	.zero		1


	//   ....[2]....
        /*00a0*/ 	.word	0x00000270
        /*00a4*/ 	.word	0x000000ff
        /*00a8*/ 	.word	0x00000008
        /*00ac*/ 	.short	0x0100
        /*00ae*/ 	.byte	0x08
	.zero		1


	//   ....[3]....
        /*00b0*/ 	.word	0x00000280
        /*00b4*/ 	.word	0x000000ff
        /*00b8*/ 	.word	0x00000060
        /*00bc*/ 	.short	0x0100
        /*00be*/ 	.byte	0x08
	.zero		1


	//   ....[4]....
        /*00c0*/ 	.word	0x00000290
        /*00c4*/ 	.word	0x000000ff
        /*00c8*/ 	.word	0x00000010
        /*00cc*/ 	.short	0x0100
        /*00ce*/ 	.byte	0x08
	.zero		1


	//   ....[5]....
        /*00d0*/ 	.word	0x000002a0
        /*00d4*/ 	.word	0x000000ff
        /*00d8*/ 	.word	0x00000068
        /*00dc*/ 	.short	0x0100
        /*00de*/ 	.byte	0x08
	.zero		1


	//   ....[6]....
        /*00e0*/ 	.word	0x000002b0
        /*00e4*/ 	.word	0x000000ff
        /*00e8*/ 	.word	0x00000018
        /*00ec*/ 	.short	0x0100
        /*00ee*/ 	.byte	0x08
	.zero		1


	//   ....[7]....
        /*00f0*/ 	.word	0x000002c0
        /*00f4*/ 	.word	0x000000ff
        /*00f8*/ 	.word	0x00000070
        /*00fc*/ 	.short	0x0100
        /*00fe*/ 	.byte	0x08
	.zero		1


	//   ....[8]....
        /*0100*/ 	.word	0x000002d0
        /*0104*/ 	.word	0x000000ff
        /*0108*/ 	.word	0x00000020
        /*010c*/ 	.short	0x0100
        /*010e*/ 	.byte	0x08
	.zero		1


	//   ....[9]....
        /*0110*/ 	.word	0x000002e0
        /*0114*/ 	.word	0x000000ff
        /*0118*/ 	.word	0x00000078
        /*011c*/ 	.short	0x0100
        /*011e*/ 	.byte	0x08
	.zero		1


	//   ....[10]....
        /*0120*/ 	.word	0x000002f0
        /*0124*/ 	.word	0x000000ff
        /*0128*/ 	.word	0x00000028
        /*012c*/ 	.short	0x0100
        /*012e*/ 	.byte	0x08
	.zero		1


	//   ....[11]....
        /*0130*/ 	.word	0x00000300
        /*0134*/ 	.word	0x000000ff
        /*0138*/ 	.word	0x00000080
        /*013c*/ 	.short	0x0100
        /*013e*/ 	.byte	0x08
	.zero		1


	//   ....[12]....
        /*0140*/ 	.word	0x00000310
        /*0144*/ 	.word	0x000000ff
        /*0148*/ 	.word	0x00000030
        /*014c*/ 	.short	0x0100
        /*014e*/ 	.byte	0x08
	.zero		1


	//   ....[13]....
        /*0150*/ 	.word	0x00000320
        /*0154*/ 	.word	0x000000ff
        /*0158*/ 	.word	0x00000088
        /*015c*/ 	.short	0x0100
        /*015e*/ 	.byte	0x08
	.zero		1


	//   ....[14]....
        /*0160*/ 	.word	0x00000330
        /*0164*/ 	.word	0x000000ff
        /*0168*/ 	.word	0x00000038
        /*016c*/ 	.short	0x0100
        /*016e*/ 	.byte	0x08
	.zero		1


	//   ....[15]....
        /*0170*/ 	.word	0x00000340
        /*0174*/ 	.word	0x000000ff
        /*0178*/ 	.word	0x00000090
        /*017c*/ 	.short	0x0100
        /*017e*/ 	.byte	0x08
	.zero		1


	//   ....[16]....
        /*0180*/ 	.word	0x00000350
        /*0184*/ 	.word	0x000000ff
        /*0188*/ 	.word	0x00000040
        /*018c*/ 	.short	0x0100
        /*018e*/ 	.byte	0x08
	.zero		1


	//   ....[17]....
        /*0190*/ 	.word	0x00000360
        /*0194*/ 	.word	0x000000ff
        /*0198*/ 	.word	0x00000098
        /*019c*/ 	.short	0x0100
        /*019e*/ 	.byte	0x08
	.zero		1


	//   ....[18]....
        /*01a0*/ 	.word	0x00000370
        /*01a4*/ 	.word	0x000000ff
        /*01a8*/ 	.word	0x00000048
        /*01ac*/ 	.short	0x0100
        /*01ae*/ 	.byte	0x08
	.zero		1


	//   ....[19]....
        /*01b0*/ 	.word	0x00000380
        /*01b4*/ 	.word	0x000000ff
        /*01b8*/ 	.word	0x000000a0
        /*01bc*/ 	.short	0x0100
        /*01be*/ 	.byte	0x08
	.zero		1


	//   ....[20]....
        /*01c0*/ 	.word	0x00000390
        /*01c4*/ 	.word	0x000000ff
        /*01c8*/ 	.word	0x00000050
        /*01cc*/ 	.short	0x0100
        /*01ce*/ 	.byte	0x08
	.zero		1


	//   ....[21]....
        /*01d0*/ 	.word	0x000003a0
        /*01d4*/ 	.word	0x000000ff
        /*01d8*/ 	.word	0x000000a8
        /*01dc*/ 	.short	0x0100
        /*01de*/ 	.byte	0x08
	.zero		1


	//   ....[22]....
        /*01e0*/ 	.word	0x00000660
        /*01e4*/ 	.word	0x000000ff
        /*01e8*/ 	.word	0x000000c0
        /*01ec*/ 	.short	0x0100
        /*01ee*/ 	.byte	0x08
	.zero		1


	//   ....[23]....
        /*01f0*/ 	.word	0x000006e0
        /*01f4*/ 	.word	0x000000ff
        /*01f8*/ 	.word	0x000000c8
        /*01fc*/ 	.short	0x0100
        /*01fe*/ 	.byte	0x08
	.zero		1


	//   ....[24]....
        /*0200*/ 	.word	0x00001550
        /*0204*/ 	.word	0x00000003
        /*0208*/ 	.word	0x00000000
        /*020c*/ 	.short	0x010a
        /*020e*/ 	.byte	0x3f
	.zero		1


	//   ....[25]....
        /*0210*/ 	.word	0x000015b0
        /*0214*/ 	.word	0x00000003
        /*0218*/ 	.word	0x00000000
        /*021c*/ 	.short	0x010a
        /*021e*/ 	.byte	0x3f
	.zero		1


	//   ....[26]....
        /*0220*/ 	.word	0x000018e0
        /*0224*/ 	.word	0x000000ff
        /*0228*/ 	.word	0x00000000
        /*022c*/ 	.short	0x010a
        /*022e*/ 	.byte	0x04
	.zero		1


	//   ....[27]....
        /*0230*/ 	.word	0x00001920
        /*0234*/ 	.word	0x000000ff
        /*0238*/ 	.word	0x00000000
        /*023c*/ 	.short	0x010a
        /*023e*/ 	.byte	0x04
	.zero		1


	//   ....[28]....
        /*0240*/ 	.word	0x00001b60
        /*0244*/ 	.word	0x000000ff
        /*0248*/ 	.word	0x00000000
        /*024c*/ 	.short	0x0101
        /*024e*/ 	.byte	0x04
	.zero		1


	//   ....[29]....
        /*0250*/ 	.word	0x00001d40
        /*0254*/ 	.word	0x000000ff
        /*0258*/ 	.word	0x00000000
        /*025c*/ 	.short	0x0101
        /*025e*/ 	.byte	0x06
	.zero		1


	//   ....[30]....
        /*0260*/ 	.word	0x00007ac0
        /*0264*/ 	.word	0x0000000e
        /*0268*/ 	.word	0x00000058
        /*026c*/ 	.short	0x010a
        /*026e*/ 	.byte	0x3f
	.zero		1


	//   ....[31]....
        /*0270*/ 	.word	0x00007f70
        /*0274*/ 	.word	0x00000006
        /*0278*/ 	.word	0x000000c8
        /*027c*/ 	.short	0x0101
        /*027e*/ 	.byte	0x3f
	.zero		1


	//   ....[32]....
        /*0280*/ 	.word	0x00008690
        /*0284*/ 	.word	0x00000007
        /*0288*/ 	.word	0x00000000
        /*028c*/ 	.short	0x010a
        /*028e*/ 	.byte	0x3f
	.zero		1


	//   ....[33]....
        /*0290*/ 	.word	0x00008710
        /*0294*/ 	.word	0x00000009
        /*0298*/ 	.word	0x00000000
        /*029c*/ 	.short	0x010a
        /*029e*/ 	.byte	0x3f
	.zero		1


	//   ....[34]....
        /*02a0*/ 	.word	0x000087a0
        /*02a4*/ 	.word	0x00000006
        /*02a8*/ 	.word	0x00000000
        /*02ac*/ 	.short	0x010a
        /*02ae*/ 	.byte	0x3f
	.zero		1


	//   ....[35]....
        /*02b0*/ 	.word	0x00008830
        /*02b4*/ 	.word	0x00000009
        /*02b8*/ 	.word	0x00000000
        /*02bc*/ 	.short	0x010a
        /*02be*/ 	.byte	0x3f
	.zero		1


	//   ....[36]....
        /*02c0*/ 	.word	0x000088c0
        /*02c4*/ 	.word	0x00000006
        /*02c8*/ 	.word	0x00000000
        /*02cc*/ 	.short	0x010a
        /*02ce*/ 	.byte	0x3f
	.zero		1


	//   ....[37]....
        /*02d0*/ 	.word	0x00008950
        /*02d4*/ 	.word	0x00000009
        /*02d8*/ 	.word	0x00000000
        /*02dc*/ 	.short	0x010a
        /*02de*/ 	.byte	0x3f
	.zero		1


	//   ....[38]....
        /*02e0*/ 	.word	0x000089e0
        /*02e4*/ 	.word	0x00000006
        /*02e8*/ 	.word	0x00000000
        /*02ec*/ 	.short	0x010a
        /*02ee*/ 	.byte	0x3f
	.zero		1


	//   ....[39]....
        /*02f0*/ 	.word	0x00008a70
        /*02f4*/ 	.word	0x00000009
        /*02f8*/ 	.word	0x00000000
        /*02fc*/ 	.short	0x010a
        /*02fe*/ 	.byte	0x3f
	.zero		1


	//   ....[40]....
        /*0300*/ 	.word	0x00008b00
        /*0304*/ 	.word	0x00000006
        /*0308*/ 	.word	0x00000000
        /*030c*/ 	.short	0x010a
        /*030e*/ 	.byte	0x3f
	.zero		1


	//   ....[41]....
        /*0310*/ 	.word	0x00008b90
        /*0314*/ 	.word	0x00000009
        /*0318*/ 	.word	0x00000000
        /*031c*/ 	.short	0x010a
        /*031e*/ 	.byte	0x3f
	.zero		1


	//   ....[42]....
        /*0320*/ 	.word	0x00008c20
        /*0324*/ 	.word	0x00000003
        /*0328*/ 	.word	0x00000000
        /*032c*/ 	.short	0x010a
        /*032e*/ 	.byte	0x3f
	.zero		1


	//   ....[43]....
        /*0330*/ 	.word	0x00008c80
        /*0334*/ 	.word	0x00000003
        /*0338*/ 	.word	0x00000000
        /*033c*/ 	.short	0x010a
        /*033e*/ 	.byte	0x3f
	.zero		1


	//   ....[44]....
        /*0340*/ 	.word	0x00008ce0
        /*0344*/ 	.word	0x00000004
        /*0348*/ 	.word	0x00000000
        /*034c*/ 	.short	0x010a
        /*034e*/ 	.byte	0x3f
	.zero		1


	//   ....[45]....
        /*0350*/ 	.word	0x00008db0
        /*0354*/ 	.word	0x0000000e
        /*0358*/ 	.word	0x00000058
        /*035c*/ 	.short	0x010a
        /*035e*/ 	.byte	0x3f
	.zero		1


	//   ....[46]....
        /*0360*/ 	.word	0x00008e80
        /*0364*/ 	.word	0x00000007
        /*0368*/ 	.word	0x00000000
        /*036c*/ 	.short	0x010a
        /*036e*/ 	.byte	0x3f
	.zero		1


	//   ....[47]....
        /*0370*/ 	.word	0x00008ed0
        /*0374*/ 	.word	0x00000009
        /*0378*/ 	.word	0x00000000
        /*037c*/ 	.short	0x010a
        /*037e*/ 	.byte	0x3f
	.zero		1


	//   ....[48]....
        /*0380*/ 	.word	0x00008f20
        /*0384*/ 	.word	0x00000006
        /*0388*/ 	.word	0x00000000
        /*038c*/ 	.short	0x010a
        /*038e*/ 	.byte	0x3f
	.zero		1


	//   ....[49]....
        /*0390*/ 	.word	0x00008f70
        /*0394*/ 	.word	0x00000009
        /*0398*/ 	.word	0x00000000
        /*039c*/ 	.short	0x010a
        /*039e*/ 	.byte	0x3f
	.zero		1


	//   ....[50]....
        /*03a0*/ 	.word	0x00008fc0
        /*03a4*/ 	.word	0x00000006
        /*03a8*/ 	.word	0x00000000
        /*03ac*/ 	.short	0x010a
        /*03ae*/ 	.byte	0x3f
	.zero		1


	//   ....[51]....
        /*03b0*/ 	.word	0x00009010
        /*03b4*/ 	.word	0x00000009
        /*03b8*/ 	.word	0x00000000
        /*03bc*/ 	.short	0x010a
        /*03be*/ 	.byte	0x3f
	.zero		1


	//   ....[52]....
        /*03c0*/ 	.word	0x00009060
        /*03c4*/ 	.word	0x00000006
        /*03c8*/ 	.word	0x00000000
        /*03cc*/ 	.short	0x010a
        /*03ce*/ 	.byte	0x3f
	.zero		1


	//   ....[53]....
        /*03d0*/ 	.word	0x000090b0
        /*03d4*/ 	.word	0x00000009
        /*03d8*/ 	.word	0x00000000
        /*03dc*/ 	.short	0x010a
        /*03de*/ 	.byte	0x3f
	.zero		1


	//   ....[54]....
        /*03e0*/ 	.word	0x00009100
        /*03e4*/ 	.word	0x00000006
        /*03e8*/ 	.word	0x00000000
        /*03ec*/ 	.short	0x010a
        /*03ee*/ 	.byte	0x3f
	.zero		1


	//   ....[55]....
        /*03f0*/ 	.word	0x00009150
        /*03f4*/ 	.word	0x00000009
        /*03f8*/ 	.word	0x00000000
        /*03fc*/ 	.short	0x010a
        /*03fe*/ 	.byte	0x3f
	.zero		1


	//----- nvinfo : EIATTR_NUM_MBARRIERS
	.align		4
.L_35:
        /*0400*/ 	.byte	0x03, 0x38
        /*0402*/ 	.short	0x0018


	//----- nvinfo : EIATTR_EXIT_INSTR_OFFSETS
	.align		4
        /*0404*/ 	.byte	0x04, 0x1c
        /*0406*/ 	.short	(.L_37 - .L_36)


	//   ....[0]....
.L_36:
        /*0408*/ 	.word	0x00000780


	//   ....[1]....
        /*040c*/ 	.word	0x00001050


	//   ....[2]....
        /*0410*/ 	.word	0x00007160


	//   ....[3]....
        /*0414*/ 	.word	0x00007790


	//   ....[4]....
        /*0418*/ 	.word	0x00008c70


	//----- nvinfo : EIATTR_MAX_THREADS
	.align		4
.L_37:
        /*041c*/ 	.byte	0x04, 0x05
        /*041e*/ 	.short	(.L_39 - .L_38)
.L_38:
        /*0420*/ 	.word	0x00000180
        /*0424*/ 	.word	0x00000001
        /*0428*/ 	.word	0x00000001


	//----- nvinfo : EIATTR_CRS_STACK_SIZE
	.align		4
.L_39:
        /*042c*/ 	.byte	0x04, 0x1e
        /*042e*/ 	.short	(.L_41 - .L_40)
.L_40:
        /*0430*/ 	.word	0x00000000


	//----- nvinfo : EIATTR_CBANK_PARAM_SIZE
	.align		4
.L_41:
        /*0434*/ 	.byte	0x03, 0x19
        /*0436*/ 	.short	0x0470


	//----- nvinfo : EIATTR_PARAM_CBANK
	.align		4
        /*0438*/ 	.byte	0x04, 0x0a
        /*043a*/ 	.short	(.L_43 - .L_42)
	.align		4
.L_42:
        /*043c*/ 	.word	index@(.nv.constant0._ZN7cutlass13device_kernelINS_4gemm6kernel13GemmUniversalIN4cute5tupleIJiiiiEEENS1_10collective13CollectiveMmaINS1_34MainloopSm90TmaGmmaWarpSpecializedILi11ENS5_IJNS4_1CILi1EEESB_SB_EEENS1_35KernelTmaWarpSpecializedCooperativeEEENS5_IJNSA_ILi256EEENSA_ILi64EEENSA_ILi32EEEEEENS_6half_tENS5_IJSB_llEEESJ_NS5_IJlSB_lEEENS4_8TiledMMAINS4_8MMA_AtomIJNS4_4SM904GMMA25MMA_64x64x16_F32F16F16_SSILNSP_5MajorE1ELSR_0ELNSP_7ScaleInE1ELSS_1EEEEEENS4_6LayoutINS5_IJNSA_ILi2EEESB_SB_EEENS5_IJSB_NSA_ILi0EEESY_EEEEENS5_IJNS4_10UnderscoreES11_S11_EEEEENS4_13SM90_TMA_LOADENS4_14ComposedLayoutINS4_7SwizzleILi3ELi4ELi3EEENS4_18smem_ptr_flag_bitsILi16EEENSV_INS5_IJSG_NSA_ILi8EEEEEENS5_IJSB_SG_EEEEEEEvNS4_8identityES14_NS15_INS16_ILi2ELi4ELi3EEES19_NSV_INS5_IJS1A_SH_EEENS5_IJSH_SB_EEEEEEEvS1F_EENS_8epilogue10collective6detail29Sm90TmaWarpSpecializedAdapterINS1N_15DefaultEpilogueISJ_SL_SL_NS1M_6thread17LinearCombinationISJ_Li1EffLNS1R_9ScaleType4KindE0ELNS_15FloatRoundStyleE2ESJ_EENS1_15EpilogueDefaultEEEEEvvEEEEvNT_6ParamsE)
        /*0440*/ 	.short	0x0210
        /*0442*/ 	.short	0x0470


	//----- nvinfo : EIATTR_SW_WAR
	.align		4
.L_43:
        /*0444*/ 	.byte	0x04, 0x36
        /*0446*/ 	.short	(.L_45 - .L_44)
.L_44:
        /*0448*/ 	.word	0x00000008
.L_45:


//--------------------- .nv.callgraph             --------------------------
	.section	.nv.callgraph,"",@"SHT_CUDA_CALLGRAPH"
	.align	4
	.sectionentsize	8
	.align		4
        /*0000*/ 	.word	0x00000000
	.align		4
        /*0004*/ 	.word	0xffffffff
	.align		4
        /*0008*/ 	.word	index@(_ZN7cutlass13device_kernelINS_4gemm6kernel13GemmUniversalIN4cute5tupleIJiiiiEEENS1_10collective13CollectiveMmaINS1_34MainloopSm90TmaGmmaWarpSpecializedILi11ENS5_IJNS4_1CILi1EEESB_SB_EEENS1_35KernelTmaWarpSpecializedCooperativeEEENS5_IJNSA_ILi256EEENSA_ILi64EEENSA_ILi32EEEEEENS_6half_tENS5_IJSB_llEEESJ_NS5_IJlSB_lEEENS4_8TiledMMAINS4_8MMA_AtomIJNS4_4SM904GMMA25MMA_64x64x16_F32F16F16_SSILNSP_5MajorE1ELSR_0ELNSP_7ScaleInE1ELSS_1EEEEEENS4_6LayoutINS5_IJNSA_ILi2EEESB_SB_EEENS5_IJSB_NSA_ILi0EEESY_EEEEENS5_IJNS4_10UnderscoreES11_S11_EEEEENS4_13SM90_TMA_LOADENS4_14ComposedLayoutINS4_7SwizzleILi3ELi4ELi3EEENS4_18smem_ptr_flag_bitsILi16EEENSV_INS5_IJSG_NSA_ILi8EEEEEENS5_IJSB_SG_EEEEEEEvNS4_8identityES14_NS15_INS16_ILi2ELi4ELi3EEES19_NSV_INS5_IJS1A_SH_EEENS5_IJSH_SB_EEEEEEEvS1F_EENS_8epilogue10collective6detail29Sm90TmaWarpSpecializedAdapterINS1N_15DefaultEpilogueISJ_SL_SL_NS1M_6thread17LinearCombinationISJ_Li1EffLNS1R_9ScaleType4KindE0ELNS_15FloatRoundStyleE2ESJ_EENS1_15EpilogueDefaultEEEEEvvEEEEvNT_6ParamsE)
	.align		4
        /*000c*/ 	.word	index@(__assertfail)
	.align		4
        /*0010*/ 	.word	0x00000000
	.align		4
        /*0014*/ 	.word	0xfffffffe
	.align		4
        /*0018*/ 	.word	0x00000000
	.align		4
        /*001c*/ 	.word	0xfffffffd
	.align		4
        /*0020*/ 	.word	0x00000000
	.align		4
        /*0024*/ 	.word	0xfffffffc


//--------------------- .nv.constant4             --------------------------
	.section	.nv.constant4,"a",@progbits
	.align	8
	.align		8
.nv.constant4:
        /*0000*/ 	.dword	__assertfail
	.align		8
        /*0008*/ 	.dword	__unnamed_1
	.align		8
        /*0010*/ 	.dword	_ZN39_INTERNAL_3a641bf0_4_k_cu_881484c1_31494cuda3std3__45__cpo5beginE
	.align		8
        /*0018*/ 	.dword	_ZN39_INTERNAL_3a641bf0_4_k_cu_881484c1_31494cuda3std3__45__cpo3endE
	.align		8
        /*0020*/ 	.dword	_ZN39_INTERNAL_3a641bf0_4_k_cu_881484c1_31494cuda3std3__45__cpo6cbeginE
	.align		8
        /*0028*/ 	.dword	_ZN39_INTERNAL_3a641bf0_4_k_cu_881484c1_31494cuda3std3__45__cpo4cendE
	.align		8
        /*0030*/ 	.dword	_ZN39_INTERNAL_3a641bf0_4_k_cu_881484c1_31494cuda3std3__441_GLOBAL__N__3a641bf0_4_k_cu_881484c1_31496ignoreE
	.align		8
        /*0038*/ 	.dword	_ZN39_INTERNAL_3a641bf0_4_k_cu_881484c1_31494cuda3std3__419piecewise_constructE
	.align		8
        /*0040*/ 	.dword	_ZN39_INTERNAL_3a641bf0_4_k_cu_881484c1_31494cuda3std3__48in_placeE
	.align		8
        /*0048*/ 	.dword	_ZN39_INTERNAL_3a641bf0_4_k_cu_881484c1_31494cuda3std6ranges3__45__cpo4swapE
	.align		8
        /*0050*/ 	.dword	_ZN39_INTERNAL_3a641bf0_4_k_cu_881484c1_31494cuda3std6ranges3__45__cpo9iter_moveE
	.align		8
        /*0058*/ 	.dword	_ZN39_INTERNAL_3a641bf0_4_k_cu_881484c1_31494cute7productE
	.align		8
        /*0060*/ 	.dword	_ZN39_INTERNAL_3a641bf0_4_k_cu_881484c1_31494cute1_E
	.align		8
        /*0068*/ 	.dword	$str$22
	.align		8
        /*0070*/ 	.dword	$str$23


//--------------------- .text._ZN7cutlass13device_kernelINS_4gemm6kernel13GemmUniversalIN4cute5tupleIJiiiiEEENS1_10collective13CollectiveMmaINS1_34MainloopSm90TmaGmmaWarpSpecializedILi11ENS5_IJNS4_1CILi1EEESB_SB_EEENS1_35KernelTmaWarpSpecializedCooperativeEEENS5_IJNSA_ILi256EEENSA_ILi64EEENSA_ILi32EEEEEENS_6half_tENS5_IJSB_llEEESJ_NS5_IJlSB_lEEENS4_8TiledMMAINS4_8MMA_AtomIJNS4_4SM904GMMA25MMA_64x64x16_F32F16F16_SSILNSP_5MajorE1ELSR_0ELNSP_7ScaleInE1ELSS_1EEEEEENS4_6LayoutINS5_IJNSA_ILi2EEESB_SB_EEENS5_IJSB_NSA_ILi0EEESY_EEEEENS5_IJNS4_10UnderscoreES11_S11_EEEEENS4_13SM90_TMA_LOADENS4_14ComposedLayoutINS4_7SwizzleILi3ELi4ELi3EEENS4_18smem_ptr_flag_bitsILi16EEENSV_INS5_IJSG_NSA_ILi8EEEEEENS5_IJSB_SG_EEEEEEEvNS4_8identityES14_NS15_INS16_ILi2ELi4ELi3EEES19_NSV_INS5_IJS1A_SH_EEENS5_IJSH_SB_EEEEEEEvS1F_EENS_8epilogue10collective6detail29Sm90TmaWarpSpecializedAdapterINS1N_15DefaultEpilogueISJ_SL_SL_NS1M_6thread17LinearCombinationISJ_Li1EffLNS1R_9ScaleType4KindE0ELNS_15FloatRoundStyleE2ESJ_EENS1_15EpilogueDefaultEEEEEvvEEEEvNT_6ParamsE --------------------------
	.section	.text._ZN7cutlass13device_kernelINS_4gemm6kernel13GemmUniversalIN4cute5tupleIJiiiiEEENS1_10collective13CollectiveMmaINS1_34MainloopSm90TmaGmmaWarpSpecializedILi11ENS5_IJNS4_1CILi1EEESB_SB_EEENS1_35KernelTmaWarpSpecializedCooperativeEEENS5_IJNSA_ILi256EEENSA_ILi64EEENSA_ILi32EEEEEENS_6half_tENS5_IJSB_llEEESJ_NS5_IJlSB_lEEENS4_8TiledMMAINS4_8MMA_AtomIJNS4_4SM904GMMA25MMA_64x64x16_F32F16F16_SSILNSP_5MajorE1ELSR_0ELNSP_7ScaleInE1ELSS_1EEEEEENS4_6LayoutINS5_IJNSA_ILi2EEESB_SB_EEENS5_IJSB_NSA_ILi0EEESY_EEEEENS5_IJNS4_10UnderscoreES11_S11_EEEEENS4_13SM90_TMA_LOADENS4_14ComposedLayoutINS4_7SwizzleILi3ELi4ELi3EEENS4_18smem_ptr_flag_bitsILi16EEENSV_INS5_IJSG_NSA_ILi8EEEEEENS5_IJSB_SG_EEEEEEEvNS4_8identityES14_NS15_INS16_ILi2ELi4ELi3EEES19_NSV_INS5_IJS1A_SH_EEENS5_IJSH_SB_EEEEEEEvS1F_EENS_8epilogue10collective6detail29Sm90TmaWarpSpecializedAdapterINS1N_15DefaultEpilogueISJ_SL_SL_NS1M_6thread17LinearCombinationISJ_Li1EffLNS1R_9ScaleType4KindE0ELNS_15FloatRoundStyleE2ESJ_EENS1_15EpilogueDefaultEEEEEvvEEEEvNT_6ParamsE,"ax",@progbits
	.align	128
.text._ZN7cutlass13device_kernelINS_4gemm6kernel13GemmUniversalIN4cute5tupleIJiiiiEEENS1_10collective13CollectiveMmaINS1_34MainloopSm90TmaGmmaWarpSpecializedILi11ENS5_IJNS4_1CILi1EEESB_SB_EEENS1_35KernelTmaWarpSpecializedCooperativeEEENS5_IJNSA_ILi256EEENSA_ILi64EEENSA_ILi32EEEEEENS_6half_tENS5_IJSB_llEEESJ_NS5_IJlSB_lEEENS4_8TiledMMAINS4_8MMA_AtomIJNS4_4SM904GMMA25MMA_64x64x16_F32F16F16_SSILNSP_5MajorE1ELSR_0ELNSP_7ScaleInE1ELSS_1EEEEEENS4_6LayoutINS5_IJNSA_ILi2EEESB_SB_EEENS5_IJSB_NSA_ILi0EEESY_EEEEENS5_IJNS4_10UnderscoreES11_S11_EEEEENS4_13SM90_TMA_LOADENS4_14ComposedLayoutINS4_7SwizzleILi3ELi4ELi3EEENS4_18smem_ptr_flag_bitsILi16EEENSV_INS5_IJSG_NSA_ILi8EEEEEENS5_IJSB_SG_EEEEEEEvNS4_8identityES14_NS15_INS16_ILi2ELi4ELi3EEES19_NSV_INS5_IJS1A_SH_EEENS5_IJSH_SB_EEEEEEEvS1F_EENS_8epilogue10collective6detail29Sm90TmaWarpSpecializedAdapterINS1N_15DefaultEpilogueISJ_SL_SL_NS1M_6thread17LinearCombinationISJ_Li1EffLNS1R_9ScaleType4KindE0ELNS_15FloatRoundStyleE2ESJ_EENS1_15EpilogueDefaultEEEEEvvEEEEvNT_6ParamsE:
        .type           _ZN7cutlass13device_kernelINS_4gemm6kernel13GemmUniversalIN4cute5tupleIJiiiiEEENS1_10collective13CollectiveMmaINS1_34MainloopSm90TmaGmmaWarpSpecializedILi11ENS5_IJNS4_1CILi1EEESB_SB_EEENS1_35KernelTmaWarpSpecializedCooperativeEEENS5_IJNSA_ILi256EEENSA_ILi64EEENSA_ILi32EEEEEENS_6half_tENS5_IJSB_llEEESJ_NS5_IJlSB_lEEENS4_8TiledMMAINS4_8MMA_AtomIJNS4_4SM904GMMA25MMA_64x64x16_F32F16F16_SSILNSP_5MajorE1ELSR_0ELNSP_7ScaleInE1ELSS_1EEEEEENS4_6LayoutINS5_IJNSA_ILi2EEESB_SB_EEENS5_IJSB_NSA_ILi0EEESY_EEEEENS5_IJNS4_10UnderscoreES11_S11_EEEEENS4_13SM90_TMA_LOADENS4_14ComposedLayoutINS4_7SwizzleILi3ELi4ELi3EEENS4_18smem_ptr_flag_bitsILi16EEENSV_INS5_IJSG_NSA_ILi8EEEEEENS5_IJSB_SG_EEEEEEEvNS4_8identityES14_NS15_INS16_ILi2ELi4ELi3EEES19_NSV_INS5_IJS1A_SH_EEENS5_IJSH_SB_EEEEEEEvS1F_EENS_8epilogue10collective6detail29Sm90TmaWarpSpecializedAdapterINS1N_15DefaultEpilogueISJ_SL_SL_NS1M_6thread17LinearCombinationISJ_Li1EffLNS1R_9ScaleType4KindE0ELNS_15FloatRoundStyleE2ESJ_EENS1_15EpilogueDefaultEEEEEvvEEEEvNT_6ParamsE,@function
        .size           _ZN7cutlass13device_kernelINS_4gemm6kernel13GemmUniversalIN4cute5tupleIJiiiiEEENS1_10collective13CollectiveMmaINS1_34MainloopSm90TmaGmmaWarpSpecializedILi11ENS5_IJNS4_1CILi1EEESB_SB_EEENS1_35KernelTmaWarpSpecializedCooperativeEEENS5_IJNSA_ILi256EEENSA_ILi64EEENSA_ILi32EEEEEENS_6half_tENS5_IJSB_llEEESJ_NS5_IJlSB_lEEENS4_8TiledMMAINS4_8MMA_AtomIJNS4_4SM904GMMA25MMA_64x64x16_F32F16F16_SSILNSP_5MajorE1ELSR_0ELNSP_7ScaleInE1ELSS_1EEEEEENS4_6LayoutINS5_IJNSA_ILi2EEESB_SB_EEENS5_IJSB_NSA_ILi0EEESY_EEEEENS5_IJNS4_10UnderscoreES11_S11_EEEEENS4_13SM90_TMA_LOADENS4_14ComposedLayoutINS4_7SwizzleILi3ELi4ELi3EEENS4_18smem_ptr_flag_bitsILi16EEENSV_INS5_IJSG_NSA_ILi8EEEEEENS5_IJSB_SG_EEEEEEEvNS4_8identityES14_NS15_INS16_ILi2ELi4ELi3EEES19_NSV_INS5_IJS1A_SH_EEENS5_IJSH_SB_EEEEEEEvS1F_EENS_8epilogue10collective6detail29Sm90TmaWarpSpecializedAdapterINS1N_15DefaultEpilogueISJ_SL_SL_NS1M_6thread17LinearCombinationISJ_Li1EffLNS1R_9ScaleType4KindE0ELNS_15FloatRoundStyleE2ESJ_EENS1_15EpilogueDefaultEEEEEvvEEEEvNT_6ParamsE,(.L_x_207 - _ZN7cutlass13device_kernelINS_4gemm6kernel13GemmUniversalIN4cute5tupleIJiiiiEEENS1_10collective13CollectiveMmaINS1_34MainloopSm90TmaGmmaWarpSpecializedILi11ENS5_IJNS4_1CILi1EEESB_SB_EEENS1_35KernelTmaWarpSpecializedCooperativeEEENS5_IJNSA_ILi256EEENSA_ILi64EEENSA_ILi32EEEEEENS_6half_tENS5_IJSB_llEEESJ_NS5_IJlSB_lEEENS4_8TiledMMAINS4_8MMA_AtomIJNS4_4SM904GMMA25MMA_64x64x16_F32F16F16_SSILNSP_5MajorE1ELSR_0ELNSP_7ScaleInE1ELSS_1EEEEEENS4_6LayoutINS5_IJNSA_ILi2EEESB_SB_EEENS5_IJSB_NSA_ILi0EEESY_EEEEENS5_IJNS4_10UnderscoreES11_S11_EEEEENS4_13SM90_TMA_LOADENS4_14ComposedLayoutINS4_7SwizzleILi3ELi4ELi3EEENS4_18smem_ptr_flag_bitsILi16EEENSV_INS5_IJSG_NSA_ILi8EEEEEENS5_IJSB_SG_EEEEEEEvNS4_8identityES14_NS15_INS16_ILi2ELi4ELi3EEES19_NSV_INS5_IJS1A_SH_EEENS5_IJSH_SB_EEEEEEEvS1F_EENS_8epilogue10collective6detail29Sm90TmaWarpSpecializedAdapterINS1N_15DefaultEpilogueISJ_SL_SL_NS1M_6thread17LinearCombinationISJ_Li1EffLNS1R_9ScaleType4KindE0ELNS_15FloatRoundStyleE2ESJ_EENS1_15EpilogueDefaultEEEEEvvEEEEvNT_6ParamsE)
        .other          _ZN7cutlass13device_kernelINS_4gemm6kernel13GemmUniversalIN4cute5tupleIJiiiiEEENS1_10collective13CollectiveMmaINS1_34MainloopSm90TmaGmmaWarpSpecializedILi11ENS5_IJNS4_1CILi1EEESB_SB_EEENS1_35KernelTmaWarpSpecializedCooperativeEEENS5_IJNSA_ILi256EEENSA_ILi64EEENSA_ILi32EEEEEENS_6half_tENS5_IJSB_llEEESJ_NS5_IJlSB_lEEENS4_8TiledMMAINS4_8MMA_AtomIJNS4_4SM904GMMA25MMA_64x64x16_F32F16F16_SSILNSP_5MajorE1ELSR_0ELNSP_7ScaleInE1ELSS_1EEEEEENS4_6LayoutINS5_IJNSA_ILi2EEESB_SB_EEENS5_IJSB_NSA_ILi0EEESY_EEEEENS5_IJNS4_10UnderscoreES11_S11_EEEEENS4_13SM90_TMA_LOADENS4_14ComposedLayoutINS4_7SwizzleILi3ELi4ELi3EEENS4_18smem_ptr_flag_bitsILi16EEENSV_INS5_IJSG_NSA_ILi8EEEEEENS5_IJSB_SG_EEEEEEEvNS4_8identityES14_NS15_INS16_ILi2ELi4ELi3EEES19_NSV_INS5_IJS1A_SH_EEENS5_IJSH_SB_EEEEEEEvS1F_EENS_8epilogue10collective6detail29Sm90TmaWarpSpecializedAdapterINS1N_15DefaultEpilogueISJ_SL_SL_NS1M_6thread17LinearCombinationISJ_Li1EffLNS1R_9ScaleType4KindE0ELNS_15FloatRoundStyleE2ESJ_EENS1_15EpilogueDefaultEEEEEvvEEEEvNT_6ParamsE,@"STO_CUDA_ENTRY STV_DEFAULT"
_ZN7cutlass13device_kernelINS_4gemm6kernel13GemmUniversalIN4cute5tupleIJiiiiEEENS1_10collective13CollectiveMmaINS1_34MainloopSm90TmaGmmaWarpSpecializedILi11ENS5_IJNS4_1CILi1EEESB_SB_EEENS1_35KernelTmaWarpSpecializedCooperativeEEENS5_IJNSA_ILi256EEENSA_ILi64EEENSA_ILi32EEEEEENS_6half_tENS5_IJSB_llEEESJ_NS5_IJlSB_lEEENS4_8TiledMMAINS4_8MMA_AtomIJNS4_4SM904GMMA25MMA_64x64x16_F32F16F16_SSILNSP_5MajorE1ELSR_0ELNSP_7ScaleInE1ELSS_1EEEEEENS4_6LayoutINS5_IJNSA_ILi2EEESB_SB_EEENS5_IJSB_NSA_ILi0EEESY_EEEEENS5_IJNS4_10UnderscoreES11_S11_EEEEENS4_13SM90_TMA_LOADENS4_14ComposedLayoutINS4_7SwizzleILi3ELi4ELi3EEENS4_18smem_ptr_flag_bitsILi16EEENSV_INS5_IJSG_NSA_ILi8EEEEEENS5_IJSB_SG_EEEEEEEvNS4_8identityES14_NS15_INS16_ILi2ELi4ELi3EEES19_NSV_INS5_IJS1A_SH_EEENS5_IJSH_SB_EEEEEEEvS1F_EENS_8epilogue10collective6detail29Sm90TmaWarpSpecializedAdapterINS1N_15DefaultEpilogueISJ_SL_SL_NS1M_6thread17LinearCombinationISJ_Li1EffLNS1R_9ScaleType4KindE0ELNS_15FloatRoundStyleE2ESJ_EENS1_15EpilogueDefaultEEEEEvvEEEEvNT_6ParamsE:
[----:B------:R-:W0:Y:S01]  /*0000*/  LDC R1, c[0x0][0x28] ;  /* 0x00000a00ff017b82 */ /* 0x000e220000000800 */
[----:B------:R-:W1:Y:S01]  /*0010*/  S2R R3, SR_TID.X ;  /* 0x0000000000037919 */ /* 0x000e620000002100 */
[----:B------:R-:W-:Y:S01]  /*0020*/  ELECT P0, URZ, PT ;  /* 0x00000000003f782f */ /* 0x000fe20003800000 */
[----:B------:R-:W-:Y:S01]  /*0030*/  BSSY B0, `(.L_x_0) ;  /* 0x000000f000007945 */ /* 0x000fe20003800000 */
[--C-:B-1----:R-:W-:Y:S02]  /*0040*/  SHF.R.U32.HI R0, RZ, 0x5, R3.reuse ;  /* 0x00000005ff007819 */ /* 0x102fe40000011603 */
[----:B------:R-:W-:-:S03]  /*0050*/  SHF.R.U32.HI R14, RZ, 0x7, R3 ;  /* 0x00000007ff0e7819 */ /* 0x000fc60000011603 */
[----:B------:R-:W1:Y:S04]  /*0060*/  SHFL.IDX PT, R4, R0, RZ, 0x1f ;  /* 0x00001fff00047589 */ /* 0x000e6800000e0000 */
[----:B------:R2:W3:Y:S01]  /*0070*/  SHFL.IDX PT, R10, R14, RZ, 0x1f ;  /* 0x00001fff0e0a7589 */ /* 0x0004e200000e0000 */
[----:B-1----:R-:W-:-:S13]  /*0080*/  ISETP.NE.OR P0, PT, R4, RZ, !P0 ;  /* 0x000000ff0400720c */ /* 0x002fda0004705670 */
[----:B0-23--:R-:W-:Y:S05]  /*0090*/  @P0 BRA `(.L_x_1) ;  /* 0x0000000000200947 */ /* 0x00dfea0003800000 */
[----:B------:R-:W-:Y:S02]  /*00a0*/  ULDC.64 UR4, c[0x0][0x198] ;  /* 0x0000660000047ab9 */ /* 0x000fe40000000a00 */
[----:B------:R-:W-:Y:S02]  /*00b0*/  UIADD3 UR6, UP0, UR4, 0xf0, URZ ;  /* 0x000000f004067890 */ /* 0x000fe4000ff1e03f */
[----:B------:R-:W-:Y:S02]  /*00c0*/  UIADD3 UR4, UP1, UR4, 0x1f0, URZ ;  /* 0x000001f004047890 */ /* 0x000fe4000ff3e03f */
[----:B------:R-:W-:Y:S02]  /*00d0*/  UIADD3.X UR7, URZ, UR5, URZ, UP0, !UPT ;  /* 0x000000053f077290 */ /* 0x000fe400087fe43f */
[----:B------:R-:W-:-:S07]  /*00e0*/  UIADD3.X UR5, URZ, UR5, URZ, UP1, !UPT ;  /* 0x000000053f057290 */ /* 0x000fce0008ffe43f */
[----:B------:R0:W-:Y:S02]  /*00f0*/  UTMACCTL.PF [UR6] ;  /* 0x00000000060079b9 */ /* 0x0001e40008040000 */
[----:B------:R0:W-:Y:S02]  /*0100*/  UTMACCTL.PF [UR4] ;  /* 0x00000000040079b9 */ /* 0x0001e40008040000 */
[----:B0-----:R-:W-:Y:S01]  /*0110*/  NOP ;  /* 0x0000000000007918 */ /* 0x001fe20000000000 */
.L_x_1:
[----:B------:R-:W-:Y:S05]  /*0120*/  BSYNC B0 ;  /* 0x0000000000007941 */ /* 0x000fea0003800000 */
.L_x_0:
[----:B------:R-:W0:Y:S02]  /*0130*/  SHFL.IDX PT, R2, R0, RZ, 0x1f ;  /* 0x00001fff00027589 */ /* 0x000e2400000e0000 */
[----:B0-----:R-:W-:-:S13]  /*0140*/  ISETP.NE.AND P0, PT, R2, RZ, PT ;  /* 0x000000ff0200720c */ /* 0x001fda0003f05270 */
[----:B------:R-:W-:Y:S05]  /*0150*/  @P0 BRA `(.L_x_2) ;  /* 0x00000000009c0947 */ /* 0x000fea0003800000 */
[----:B------:R-:W-:Y:S01]  /*0160*/  ELECT P0, URZ, PT ;  /* 0x00000000003f782f */ /* 0x000fe20003800000 */
[----:B------:R-:W-:-:S12]  /*0170*/  BSSY B0, `(.L_x_2) ;  /* 0x0000025000007945 */ /* 0x000fd80003800000 */
[----:B------:R-:W-:Y:S05]  /*0180*/  @!P0 BRA `(.L_x_3) ;  /* 0x00000000008c8947 */ /* 0x000fea0003800000 */
[----:B------:R-:W0:Y:S01]  /*0190*/  S2UR UR8, SR_CgaCtaId ;  /* 0x00000000000879c3 */ /* 0x000e220000008800 */
[----:B------:R-:W-:Y:S01]  /*01a0*/  UMOV UR4, 0x400 ;  /* 0x0000040000047882 */ /* 0x000fe20000000000 */
[----:B------:R-:W-:Y:S01]  /*01b0*/  UMOV UR5, 0x1 ;  /* 0x0000000100057882 */ /* 0x000fe20000000000 */
[----:B------:R-:W-:Y:S02]  /*01c0*/  UMOV UR6, 0x100 ;  /* 0x0000010000067882 */ /* 0x000fe40000000000 */
[----:B------:R-:W-:-:S04]  /*01d0*/  UIADD3 UR6, -UR6, 0x100000, URZ ;  /* 0x0010000006067890 */ /* 0x000fc8000fffe13f */
[----:B------:R-:W-:Y:S02]  /*01e0*/  USHF.L.U32 UR7, UR6, 0xb, URZ ;  /* 0x0000000b06077899 */ /* 0x000fe4000800063f */
[----:B------:R-:W-:Y:S02]  /*01f0*/  USHF.L.U32 UR6, UR6, 0x1, URZ ;  /* 0x0000000106067899 */ /* 0x000fe4000800063f */
[----:B0-----:R-:W-:Y:S02]  /*0200*/  ULEA UR8, UR8, UR4, 0x18 ;  /* 0x0000000408087291 */ /* 0x001fe4000f8ec03f */
[----:B------:R-:W-:-:S04]  /*0210*/  UIADD3 UR4, -UR5, 0x100000, URZ ;  /* 0x0010000005047890 */ /* 0x000fc8000fffe13f */
[----:B------:R-:W-:Y:S02]  /*0220*/  USHF.L.U32 UR5, UR4, 0xb, URZ ;  /* 0x0000000b04057899 */ /* 0x000fe4000800063f */
[----:B------:R-:W-:Y:S01]  /*0230*/  USHF.L.U32 UR4, UR4, 0x1, URZ ;  /* 0x0000000104047899 */ /* 0x000fe2000800063f */
[----:B------:R-:W0:Y:S11]  /*0240*/  FENCE.VIEW.ASYNC.S ;  /* 0x00000000000073c6 */ /* 0x000e360000000000 */
[----:B0-----:R0:W1:Y:S01]  /*0250*/  SYNCS.EXCH.64 URZ, [UR8], UR4 ;  /* 0x00000004083f75b2 */ /* 0x0010620008000100 */
[----:B------:R0:W2:Y:S01]  /*0260*/  SYNCS.EXCH.64 URZ, [UR8+0x58], UR6 ;  /* 0x00005806083f75b2 */ /* 0x0000a20008000100 */
[----:B------:R0:W3:Y:S01]  /*0270*/  SYNCS.EXCH.64 URZ, [UR8+0x8], UR4 ;  /* 0x00000804083f75b2 */ /* 0x0000e20008000100 */
[----:B------:R0:W4:Y:S01]  /*0280*/  SYNCS.EXCH.64 URZ, [UR8+0x60], UR6 ;  /* 0x00006006083f75b2 */ /* 0x0001220008000100 */
[----:B------:R0:W0:Y:S01]  /*0290*/  SYNCS.EXCH.64 URZ, [UR8+0x10], UR4 ;  /* 0x00001004083f75b2 */ /* 0x0000220008000100 */
        /* <DEDUP_REMOVED lines=17> */
[----:B------:R-:W-:Y:S01]  /*03b0*/  NOP ;  /* 0x0000000000007918 */ /* 0x000fe20000000000 */
.L_x_3:
[----:B0-----:R-:W-:Y:S05]  /*03c0*/  BSYNC B0 ;  /* 0x0000000000007941 */ /* 0x001fea0003800000 */
.L_x_2:
[----:B------:R-:W0:Y:S01]  /*03d0*/  SHFL.IDX PT, R0, R0, RZ, 0x1f ;  /* 0x00001fff00007589 */ /* 0x000e2200000e0000 */
[----:B------:R-:W5:Y:S01]  /*03e0*/  LDC R2, c[0x0][0x65c] ;  /* 0x00019700ff027b82 */ /* 0x000f620000000800 */
[----:B------:R-:W-:Y:S02]  /*03f0*/  ELECT P0, URZ, PT ;  /* 0x00000000003f782f */ /* 0x000fe40003800000 */
[----:B------:R-:W-:Y:S01]  /*0400*/  LOP3.LUT R7, R7, 0xfffff7ff, RZ, 0xc0, !PT ;  /* 0xfffff7ff07077812 */ /* 0x000fe200078ec0ff */
[----:B------:R-:W1:Y:S01]  /*0410*/  S2R R5, SR_CTAID.Y ;  /* 0x0000000000057919 */ /* 0x000e620000002600 */
[----:B------:R-:W-:Y:S01]  /*0420*/  UMOV UR4, 0x20 ;  /* 0x0000002000047882 */ /* 0x000fe20000000000 */
[----:B------:R-:W-:Y:S01]  /*0430*/  NOP ;  /* 0x0000000000007918 */ /* 0x000fe20000000000 */
[----:B------:R-:W-:Y:S01]  /*0440*/  ISETP.NE.AND P2, PT, R10, RZ, PT ;  /* 0x000000ff0a00720c */ /* 0x000fe20003f45270 */
[----:B------:R-:W2:Y:S01]  /*0450*/  S2R R6, SR_CTAID.X ;  /* 0x0000000000067919 */ /* 0x000ea20000002500 */
[----:B------:R-:W-:Y:S01]  /*0460*/  NOP ;  /* 0x0000000000007918 */ /* 0x000fe20000000000 */
[----:B0-----:R-:W-:-:S02]  /*0470*/  ISETP.NE.OR P0, PT, R0, RZ, !P0 ;  /* 0x000000ff0000720c */ /* 0x001fc40004705670 */
[----:B-----5:R-:W-:-:S11]  /*0480*/  ISETP.NE.AND P3, PT, R2, 0x1, PT ;  /* 0x000000010200780c */ /* 0x020fd60003f65270 */
[----:B------:R-:W-:Y:S01]  /*0490*/  VOTEU.ALL UP0, P0 ;  /* 0x00000000003f7886 */ /* 0x000fe20000000000 */
[----:B------:R-:W-:Y:S01]  /*04a0*/  VOTEU.ALL UP1, P0 ;  /* 0x00000000003f7886 */ /* 0x000fe20000020000 */
[----:B------:R-:W-:Y:S01]  /*04b0*/  @P3 LOP3.LUT R7, R7, 0x800, RZ, 0xfc, !PT ;  /* 0x0000080007073812 */ /* 0x000fe200078efcff */
[----:B------:R-:W2:Y:S01]  /*04c0*/  @P3 LDC R17, c[0x0][0x10] ;  /* 0x00000400ff113b82 */ /* 0x000ea20000000800 */
[----:B------:R-:W-:Y:S01]  /*04d0*/  SHF.R.S32.HI R7, RZ, 0x1f, R4 ;  /* 0x0000001fff077819 */ /* 0x000fe20000011404 */
[----:B------:R-:W-:Y:S01]  /*04e0*/  @!UP0 UMOV UR6, 0x400 ;  /* 0x0000040000068882 */ /* 0x000fe20000000000 */
[----:B------:R-:W-:-:S04]  /*04f0*/  @!UP0 UIADD3 UR4, -UR4, 0x100000, URZ ;  /* 0x0010000004048890 */ /* 0x000fc8000fffe13f */
[----:B------:R-:W-:Y:S02]  /*0500*/  @!UP0 USHF.L.U32 UR5, UR4, 0xb, URZ ;  /* 0x0000000b04058899 */ /* 0x000fe4000800063f */
[----:B------:R-:W-:Y:S01]  /*0510*/  @!UP0 USHF.L.U32 UR4, UR4, 0x1, URZ ;  /* 0x0000000104048899 */ /* 0x000fe2000800063f */
[----:B-1----:R-:W-:Y:S01]  /*0520*/  @P3 IMAD.MOV.U32 R8, RZ, RZ, R5 ;  /* 0x000000ffff083224 */ /* 0x002fe200078e0005 */
[----:B------:R-:W-:Y:S01]  /*0530*/  LEA.HI R7, R7, R4, RZ, 0x2 ;  /* 0x0000000407077211 */ /* 0x000fe200078f10ff */
[----:B------:R-:W-:Y:S01]  /*0540*/  @P3 IMAD.MOV.U32 R9, RZ, RZ, RZ ;  /* 0x000000ffff093224 */ /* 0x000fe200078e00ff */
[----:B------:R-:W0:Y:S02]  /*0550*/  @!UP0 S2UR UR7, SR_CgaCtaId ;  /* 0x00000000000789c3 */ /* 0x000e240000008800 */
[----:B------:R-:W-:-:S05]  /*0560*/  LOP3.LUT R7, R7, 0xfffffffc, RZ, 0xc0, !PT ;  /* 0xfffffffc07077812 */ /* 0x000fca00078ec0ff */
[----:B------:R-:W-:Y:S01]  /*0570*/  IMAD.IADD R0, R4, 0x1, -R7 ;  /* 0x0000000104007824 */ /* 0x000fe200078e0a07 */
[----:B------:R-:W-:Y:S01]  /*0580*/  LOP3.LUT R4, R3, 0x7f, RZ, 0xc0, !PT ;  /* 0x0000007f03047812 */ /* 0x000fe200078ec0ff */
[----:B------:R-:W1:Y:S01]  /*0590*/  @!P3 LDC R11, c[0x0][0xc] ;  /* 0x00000300ff0bbb82 */ /* 0x000e620000000800 */
[----:B------:R-:W-:Y:S02]  /*05a0*/  IMAD.MOV.U32 R7, RZ, RZ, RZ ;  /* 0x000000ffff077224 */ /* 0x000fe400078e00ff */
[----:B------:R-:W-:Y:S01]  /*05b0*/  ISETP.NE.AND P1, PT, R0, 0x3, PT ;  /* 0x000000030000780c */ /* 0x000fe20003f25270 */
[----:B--2---:R-:W-:Y:S01]  /*05c0*/  @P3 IMAD.WIDE.U32 R16, R6, R17, R8 ;  /* 0x0000001106103225 */ /* 0x004fe200078e0008 */
[----:B0-----:R-:W-:Y:S01]  /*05d0*/  @!UP0 ULEA UR8, UR7, UR6, 0x18 ;  /* 0x0000000607088291 */ /* 0x001fe2000f8ec03f */
[----:B------:R-:W-:Y:S02]  /*05e0*/  VOTEU.ALL UP0, P0 ;  /* 0x00000000003f7886 */ /* 0x000fe40000000000 */
[----:B------:R-:W-:Y:S01]  /*05f0*/  ULDC UR6, c[0x0][0xc] ;  /* 0x0000030000067ab9 */ /* 0x000fe20000000800 */
[----:B------:R-:W-:Y:S01]  /*0600*/  ISETP.EQ.OR P0, PT, R0, RZ, !P1 ;  /* 0x000000ff0000720c */ /* 0x000fe20004f02670 */
[----:B------:R-:W-:-:S03]  /*0610*/  ULDC UR7, c[0x0][0x10] ;  /* 0x0000040000077ab9 */ /* 0x000fc60000000800 */
[C---:B------:R-:W-:Y:S01]  /*0620*/  ISETP.EQ.AND P0, PT, R10.reuse, RZ, P0 ;  /* 0x000000ff0a00720c */ /* 0x040fe20000702270 */
[----:B------:R-:W-:Y:S02]  /*0630*/  VIADD R10, R10, 0xffffffff ;  /* 0xffffffff0a0a7836 */ /* 0x000fe40000000000 */
[----:B-1----:R-:W-:Y:S01]  /*0640*/  @!P3 IMAD.WIDE.U32 R8, R11, R5, R6 ;  /* 0x000000050b08b225 */ /* 0x002fe200078e0006 */
[----:B------:R-:W0:Y:S02]  /*0650*/  FENCE.VIEW.ASYNC.S ;  /* 0x00000000000073c6 */ /* 0x000e240000000000 */
[----:B0-----:R-:W3:Y:S01]  /*0660*/  @!UP0 SYNCS.EXCH.64 URZ, [UR8+0xc0], UR4 ;  /* 0x0000c004083f85b2 */ /* 0x001ee20008000100 */
[----:B------:R-:W-:Y:S01]  /*0670*/  SEL R18, RZ, 0x1, !P0 ;  /* 0x00000001ff127807 */ /* 0x000fe20004000000 */
[----:B------:R-:W-:Y:S01]  /*0680*/  @P3 IMAD.MOV.U32 R11, RZ, RZ, RZ ;  /* 0x000000ffff0b3224 */ /* 0x000fe200078e00ff */
[----:B------:R-:W-:Y:S01]  /*0690*/  ISETP.GE.U32.AND P1, PT, R10, 0x2, PT ;  /* 0x000000020a00780c */ /* 0x000fe20003f26070 */
[----:B------:R-:W-:-:S02]  /*06a0*/  @!P3 IMAD.MOV.U32 R16, RZ, RZ, R8 ;  /* 0x000000ffff10b224 */ /* 0x000fc400078e0008 */
[----:B------:R-:W-:Y:S01]  /*06b0*/  @P3 IMAD.IADD R17, R17, 0x1, R11 ;  /* 0x0000000111113824 */ /* 0x000fe200078e020b */
[----:B------:R-:W-:Y:S01]  /*06c0*/  SEL R18, R18, 0x2, P1 ;  /* 0x0000000212127807 */ /* 0x000fe20000800000 */
[----:B------:R-:W-:Y:S01]  /*06d0*/  @!P3 IMAD.MOV.U32 R17, RZ, RZ, R9 ;  /* 0x000000ffff11b224 */ /* 0x000fe200078e0009 */
[----:B------:R0:W3:Y:S01]  /*06e0*/  @!UP1 SYNCS.EXCH.64 URZ, [UR8+0xc8], UR4 ;  /* 0x0000c804083f95b2 */ /* 0x0000e20008000100 */
[----:B------:R-:W-:Y:S01]  /*06f0*/  NOP ;  /* 0x0000000000007918 */ /* 0x000fe20000000000 */
[----:B0-----:R-:W-:-:S03]  /*0700*/  UIMAD.WIDE.U32 UR4, UR6, UR7, URZ ;  /* 0x00000007060472a5 */ /* 0x001fc6000f8e003f */
[----:B------:R-:W-:Y:S02]  /*0710*/  ULDC UR6, c[0x0][0x14] ;  /* 0x0000050000067ab9 */ /* 0x000fe40000000800 */
[----:B------:R-:W-:Y:S02]  /*0720*/  UIMAD.WIDE.U32 UR38, UR4, UR6, URZ ;  /* 0x00000006042672a5 */ /* 0x000fe4000f8e003f */
[----:B------:R-:W-:-:S04]  /*0730*/  UIMAD UR37, UR5, UR6, URZ ;  /* 0x00000006052572a4 */ /* 0x000fc8000f8e023f */
[----:B------:R-:W-:Y:S01]  /*0740*/  UIADD3 UR37, UR39, UR37, URZ ;  /* 0x0000002527257290 */ /* 0x000fe2000fffe03f */
[----:B---34-:R-:W-:Y:S06]  /*0750*/  BAR.SYNC.DEFER_BLOCKING 0x0 ;  /* 0x0000000000007b1d */ /* 0x018fec0000010000 */
[----:B------:R-:W-:Y:S05]  /*0760*/  @!P2 BRA `(.L_x_4) ;  /* 0x000000680080a947 */ /* 0x000fea0003800000 */
[----:B------:R-:W-:-:S13]  /*0770*/  ISETP.GT.U32.AND P0, PT, R10, 0x1, PT ;  /* 0x000000010a00780c */ /* 0x000fda0003f04070 */
[----:B------:R-:W-:Y:S05]  /*0780*/  @P0 EXIT ;  /* 0x000000000000094d */ /* 0x000fea0003800000 */
[----:B------:R-:W-:Y:S01]  /*0790*/  ULDC.64 UR4, c[0x0][0x650] ;  /* 0x0001940000047ab9 */ /* 0x000fe20000000a00 */
[----:B------:R-:W-:Y:S01]  /*07a0*/  PRMT R0, RZ, 0x7610, R0 ;  /* 0x00007610ff007816 */ /* 0x000fe20000000000 */
[----:B------:R-:W-:Y:S01]  /*07b0*/  IMAD.MOV.U32 R107, RZ, RZ, -0x1 ;  /* 0xffffffffff6b7424 */ /* 0x000fe200078e00ff */
[----:B------:R-:W-:Y:S01]  /*07c0*/  ISETP.GE.U32.AND P0, PT, R16, UR4, PT ;  /* 0x0000000410007c0c */ /* 0x000fe2000bf06070 */
[----:B------:R-:W-:Y:S02]  /*07d0*/  IMAD.MOV.U32 R100, RZ, RZ, -0x1 ;  /* 0xffffffffff647424 */ /* 0x000fe400078e00ff */
[----:B------:R-:W-:Y:S01]  /*07e0*/  IMAD.MOV.U32 R19, RZ, RZ, -0x1 ;  /* 0xffffffffff137424 */ /* 0x000fe200078e00ff */
[----:B------:R-:W-:-:S13]  /*07f0*/  ISETP.GE.U32.AND.EX P0, PT, R17, UR5, PT, P0 ;  /* 0x0000000511007c0c */ /* 0x000fda000bf06100 */
[----:B------:R-:W-:Y:S05]  /*0800*/  @P0 BRA `(.L_x_5) ;  /* 0x0000000400580947 */ /* 0x000fea0003800000 */
[----:B------:R-:W0:Y:S01]  /*0810*/  LDC.64 R20, c[0x0][0x628] ;  /* 0x00018a00ff147b82 */ /* 0x000e220000000a00 */
[----:B------:R-:W-:Y:S02]  /*0820*/  IMAD.MOV.U32 R8, RZ, RZ, R16 ;  /* 0x000000ffff087224 */ /* 0x000fe400078e0010 */
[----:B------:R-:W-:-:S05]  /*0830*/  IMAD.MOV.U32 R9, RZ, RZ, R17 ;  /* 0x000000ffff097224 */ /* 0x000fca00078e0011 */
[----:B------:R-:W1:Y:S08]  /*0840*/  LDC R0, c[0x0][0x630] ;  /* 0x00018c00ff007b82 */ /* 0x000e700000000800 */
[----:B------:R-:W2:Y:S01]  /*0850*/  LDC.64 R22, c[0x0][0x620] ;  /* 0x00018800ff167b82 */ /* 0x000ea20000000a00 */
[----:B0-----:R-:W-:-:S04]  /*0860*/  ISETP.NE.U32.AND P0, PT, R20, RZ, PT ;  /* 0x000000ff1400720c */ /* 0x001fc80003f05070 */
[----:B------:R-:W-:-:S13]  /*0870*/  ISETP.NE.AND.EX P0, PT, R21, RZ, PT, P0 ;  /* 0x000000ff1500720c */ /* 0x000fda0003f05300 */
[----:B-12---:R-:W-:Y:S05]  /*0880*/  @!P0 BRA `(.L_x_6) ;  /* 0x0000000000288947 */ /* 0x006fea0003800000 */
[----:B------:R-:W0:Y:S02]  /*0890*/  LDC R13, c[0x0][0x634] ;  /* 0x00018d00ff0d7b82 */ /* 0x000e240000000800 */
[----:B0-----:R-:W-:-:S05]  /*08a0*/  IADD3 R13, P0, R16, R13, RZ ;  /* 0x0000000d100d7210 */ /* 0x001fca0007f1e0ff */
[----:B------:R-:W-:-:S04]  /*08b0*/  IMAD.X R15, RZ, RZ, R17, P0 ;  /* 0x000000ffff0f7224 */ /* 0x000fc800000e0611 */
[----:B------:R-:W-:-:S04]  /*08c0*/  IMAD.WIDE.U32 R8, R15, R20, RZ ;  /* 0x000000140f087225 */ /* 0x000fc800078e00ff */
[----:B------:R-:W-:-:S04]  /*08d0*/  IMAD.WIDE.U32 R10, P0, R13, R21, R8 ;  /* 0x000000150d0a7225 */ /* 0x000fc80007800008 */
[----:B------:R-:W-:-:S04]  /*08e0*/  IMAD.WIDE.U32 R8, R13, R20, RZ ;  /* 0x000000140d087225 */ /* 0x000fc800078e00ff */
[----:B------:R-:W-:Y:S01]  /*08f0*/  IMAD.X R13, RZ, RZ, RZ, P0 ;  /* 0x000000ffff0d7224 */ /* 0x000fe200000e06ff */
[----:B------:R-:W-:Y:S01]  /*0900*/  IADD3 RZ, P0, R9, R10, RZ ;  /* 0x0000000a09ff7210 */ /* 0x000fe20007f1e0ff */
[----:B------:R-:W-:-:S04]  /*0910*/  IMAD.MOV.U32 R12, RZ, RZ, R11 ;  /* 0x000000ffff0c7224 */ /* 0x000fc800078e000b */
[----:B------:R-:W-:-:S08]  /*0920*/  IMAD.WIDE.U32.X R8, R15, R21, R12, P0 ;  /* 0x000000150f087225 */ /* 0x000fd000000e040c */
.L_x_6:
[-CC-:B------:R-:W-:Y:S01]  /*0930*/  SHF.R.U64 R25, R8, R0.reuse, R9.reuse ;  /* 0x0000000008197219 */ /* 0x180fe20000001209 */
[----:B------:R-:W0:Y:S01]  /*0940*/  LDC R12, c[0x0][0x618] ;  /* 0x00018600ff0c7b82 */ /* 0x000e220000000800 */
[----:B------:R-:W-:Y:S01]  /*0950*/  SHF.R.U32.HI R7, RZ, R0, R9 ;  /* 0x00000000ff077219 */ /* 0x000fe20000011609 */
[----:B------:R-:W-:Y:S01]  /*0960*/  ULDC UR4, c[0x0][0x150] ;  /* 0x0000540000047ab9 */ /* 0x000fe20000000800 */
[----:B------:R-:W-:Y:S02]  /*0970*/  IADD3 R11, P0, RZ, -R25, RZ ;  /* 0x80000019ff0b7210 */ /* 0x000fe40007f1e0ff */
[----:B------:R-:W-:-:S03]  /*0980*/  I2FP.F32.U32 R0, R6 ;  /* 0x0000000600007245 */ /* 0x000fc60000201000 */
[----:B------:R-:W1:Y:S01]  /*0990*/  LDC.64 R30, c[0x0][0x640] ;  /* 0x00019000ff1e7b82 */ /* 0x000e620000000a00 */
[----:B------:R-:W-:Y:S02]  /*09a0*/  IMAD.X R13, RZ, RZ, ~R7, P0 ;  /* 0x000000ffff0d7224 */ /* 0x000fe400000e0e07 */
[----:B------:R-:W-:Y:S01]  /*09b0*/  FMUL R0, R0, UR4 ;  /* 0x0000000400007c20 */ /* 0x000fe20008400000 */
[----:B------:R-:W-:Y:S01]  /*09c0*/  IMAD.WIDE.U32 R8, R11, R22, R16 ;  /* 0x000000160b087225 */ /* 0x000fe200078e0010 */
[----:B------:R-:W-:-:S03]  /*09d0*/  ULDC UR4, c[0x0][0x154] ;  /* 0x0000550000047ab9 */ /* 0x000fc60000000800 */
[----:B------:R-:W-:Y:S01]  /*09e0*/  IMAD R10, R13, R22, RZ ;  /* 0x000000160d0a7224 */ /* 0x000fe200078e02ff */
[----:B------:R-:W2:Y:S01]  /*09f0*/  LDC R7, c[0x0][0x144] ;  /* 0x00005100ff077b82 */ /* 0x000ea20000000800 */
[----:B------:R-:W3:Y:S02]  /*0a00*/  F2I.U32.TRUNC.NTZ R0, R0 ;  /* 0x0000000000007305 */ /* 0x000ee4000020f000 */
[----:B------:R-:W-:-:S04]  /*0a10*/  IMAD R11, R11, R23, R10 ;  /* 0x000000170b0b7224 */ /* 0x000fc800078e020a */
[----:B------:R-:W-:Y:S01]  /*0a20*/  IMAD.IADD R9, R9, 0x1, R11 ;  /* 0x0000000109097824 */ /* 0x000fe200078e020b */
[----:B------:R-:W4:Y:S01]  /*0a30*/  LDC R24, c[0x0][0x608] ;  /* 0x00018200ff187b82 */ /* 0x000f220000000800 */
[----:B------:R-:W-:-:S03]  /*0a40*/  IMAD.MOV.U32 R11, RZ, RZ, -0x1 ;  /* 0xffffffffff0b7424 */ /* 0x000fc600078e00ff */
[-CC-:B0-----:R-:W-:Y:S02]  /*0a50*/  SHF.R.U64 R22, R8, R12.reuse, R9.reuse ;  /* 0x0000000c08167219 */ /* 0x181fe40000001209 */
[----:B------:R-:W-:Y:S02]  /*0a60*/  I2FP.F32.U32 R8, R5 ;  /* 0x0000000500087245 */ /* 0x000fe40000201000 */
[----:B------:R-:W0:Y:S01]  /*0a70*/  LDC R28, c[0x0][0x658] ;  /* 0x00019600ff1c7b82 */ /* 0x000e220000000800 */
[----:B-1----:R-:W-:Y:S01]  /*0a80*/  ISETP.NE.U32.AND P0, PT, R30, RZ, PT ;  /* 0x000000ff1e00720c */ /* 0x002fe20003f05070 */
[----:B---3--:R-:W-:Y:S02]  /*0a90*/  IMAD.MOV R10, RZ, RZ, -R0 ;  /* 0x000000ffff0a7224 */ /* 0x008fe400078e0a00 */
[----:B------:R-:W-:Y:S01]  /*0aa0*/  FMUL R8, R8, UR4 ;  /* 0x0000000408087c20 */ /* 0x000fe20008400000 */
[----:B------:R-:W-:Y:S02]  /*0ab0*/  SHF.R.U32.HI R9, RZ, R12, R9 ;  /* 0x0000000cff097219 */ /* 0x000fe40000011609 */
[----:B------:R-:W-:Y:S01]  /*0ac0*/  ISETP.NE.AND.EX P0, PT, R31, RZ, PT, P0 ;  /* 0x000000ff1f00720c */ /* 0x000fe20003f05300 */
[----:B------:R1:W3:Y:S01]  /*0ad0*/  F2I.U32.TRUNC.NTZ R15, R8 ;  /* 0x00000008000f7305 */ /* 0x0002e2000020f000 */
[----:B------:R-:W1:Y:S01]  /*0ae0*/  LDC R20, c[0x0][0x148] ;  /* 0x00005200ff147b82 */ /* 0x000e620000000800 */
[----:B--2---:R-:W-:-:S07]  /*0af0*/  IMAD R0, R7, R10, R6 ;  /* 0x0000000a07007224 */ /* 0x004fce00078e0206 */
[----:B------:R-:W2:Y:S01]  /*0b00*/  LDC R26, c[0x0][0x600] ;  /* 0x00018000ff1a7b82 */ /* 0x000ea20000000800 */
[-CC-:B----4-:R-:W-:Y:S02]  /*0b10*/  SHF.R.U64 R32, R22, R24.reuse, R9.reuse ;  /* 0x0000001816207219 */ /* 0x190fe40000001209 */
[----:B------:R-:W-:Y:S01]  /*0b20*/  SHF.R.U32.HI R7, RZ, R24, R9 ;  /* 0x00000018ff077219 */ /* 0x000fe20000011609 */
[----:B------:R-:W-:-:S04]  /*0b30*/  IMAD.MOV.U32 R9, RZ, RZ, 0x1 ;  /* 0x00000001ff097424 */ /* 0x000fc800078e00ff */
[----:B------:R-:W4:Y:S01]  /*0b40*/  LDC R21, c[0x0][0x648] ;  /* 0x00019200ff157b82 */ /* 0x000f220000000800 */
[-C--:B0-----:R-:W-:Y:S02]  /*0b50*/  SHF.L.U32 R6, R11, R28.reuse, RZ ;  /* 0x0000001c0b067219 */ /* 0x081fe400000006ff */
[--C-:B------:R-:W-:Y:S02]  /*0b60*/  SHF.R.U64 R24, R32, R28, R7.reuse ;  /* 0x0000001c20187219 */ /* 0x100fe40000001207 */
[----:B------:R-:W-:Y:S02]  /*0b70*/  LOP3.LUT R13, RZ, R6, RZ, 0x33, !PT ;  /* 0x00000006ff0d7212 */ /* 0x000fe400078e33ff */
[-C--:B------:R-:W-:Y:S01]  /*0b80*/  SHF.R.U32.HI R7, RZ, R28.reuse, R7 ;  /* 0x0000001cff077219 */ /* 0x080fe20000011607 */
[----:B------:R-:W0:Y:S01]  /*0b90*/  LDC R23, c[0x0][0x638] ;  /* 0x00018e00ff177b82 */ /* 0x000e220000000800 */
[----:B------:R-:W-:Y:S01]  /*0ba0*/  SHF.L.U32 R12, R9, R28, RZ ;  /* 0x0000001c090c7219 */ /* 0x000fe200000006ff */
[----:B------:R-:W-:-:S06]  /*0bb0*/  IMAD.MOV.U32 R6, RZ, RZ, R24 ;  /* 0x000000ffff067224 */ /* 0x000fcc00078e0018 */
[----:B------:R-:W0:Y:S01]  /*0bc0*/  LDC R107, c[0x0][0x610] ;  /* 0x00018400ff6b7b82 */ /* 0x000e220000000800 */
[----:B-1-3--:R-:W-:Y:S05]  /*0bd0*/  @!P0 BRA `(.L_x_7) ;  /* 0x0000000000288947 */ /* 0x00afea0003800000 */
[----:B------:R-:W1:Y:S02]  /*0be0*/  LDC R11, c[0x0][0x64c] ;  /* 0x00019300ff0b7b82 */ /* 0x000e640000000800 */
[----:B-1----:R-:W-:-:S05]  /*0bf0*/  IADD3 R11, P0, R24, R11, RZ ;  /* 0x0000000b180b7210 */ /* 0x002fca0007f1e0ff */
        /* <DEDUP_REMOVED lines=8> */
.L_x_7:
[----:B----4-:R-:W-:Y:S01]  /*0c80*/  SHF.R.U64 R6, R6, R21, R7 ;  /* 0x0000001506067219 */ /* 0x010fe20000001207 */
[----:B--2---:R-:W-:Y:S01]  /*0c90*/  VIADD R7, R26, 0xffffffff ;  /* 0xffffffff1a077836 */ /* 0x004fe20000000000 */
[----:B------:R-:W-:Y:S01]  /*0ca0*/  LOP3.LUT R13, R32, R13, RZ, 0xc0, !PT ;  /* 0x0000000d200d7212 */ /* 0x000fe200078ec0ff */
[----:B------:R-:W-:Y:S02]  /*0cb0*/  IMAD.MOV R15, RZ, RZ, -R15 ;  /* 0x000000ffff0f7224 */ /* 0x000fe400078e0a0f */
[----:B------:R-:W-:Y:S02]  /*0cc0*/  IMAD.MOV R8, RZ, RZ, -R6 ;  /* 0x000000ffff087224 */ /* 0x000fe400078e0a06 */
[----:B------:R-:W-:Y:S01]  /*0cd0*/  IMAD R13, R12, R6, R13 ;  /* 0x000000060c0d7224 */ /* 0x000fe200078e020d */
[----:B------:R-:W-:Y:S01]  /*0ce0*/  LOP3.LUT R6, R22, R7, RZ, 0xc0, !PT ;  /* 0x0000000716067212 */ /* 0x000fe200078ec0ff */
[----:B------:R-:W-:Y:S02]  /*0cf0*/  @P3 IMAD R0, R20, R15, R5 ;  /* 0x0000000f14003224 */ /* 0x000fe400078e0205 */
[----:B0-----:R-:W-:-:S02]  /*0d00*/  IMAD R5, R8, R23, R24 ;  /* 0x0000001708057224 */ /* 0x001fc400078e0218 */
[----:B------:R-:W-:Y:S02]  /*0d10*/  IMAD R107, R13, R107, R0 ;  /* 0x0000006b0d6b7224 */ /* 0x000fe400078e0200 */
[----:B------:R-:W-:Y:S02]  /*0d20*/  IMAD R6, R5, R26, R6 ;  /* 0x0000001a05067224 */ /* 0x000fe400078e0206 */
[----:B------:R-:W-:Y:S02]  /*0d30*/  IMAD.MOV.U32 R0, RZ, RZ, 0x1 ;  /* 0x00000001ff007424 */ /* 0x000fe400078e00ff */
[----:B------:R-:W-:Y:S01]  /*0d40*/  IMAD.MOV.U32 R19, RZ, RZ, R25 ;  /* 0x000000ffff137224 */ /* 0x000fe200078e0019 */
[----:B------:R-:W-:Y:S02]  /*0d50*/  SEL R100, R6, R107, !P3 ;  /* 0x0000006b06647207 */ /* 0x000fe40005800000 */
[----:B------:R-:W-:-:S07]  /*0d60*/  SEL R107, R107, R6, !P3 ;  /* 0x000000066b6b7207 */ /* 0x000fce0005800000 */
.L_x_5:
[----:B------:R-:W-:-:S08]  /*0d70*/  NOP ;  /* 0x0000000000007918 */ /* 0x000fd00000000000 */
[----:B------:R-:W0:Y:S02]  /*0d80*/  USETMAXREG.TRY_ALLOC.CTAPOOL UP0, 0xe8 ;  /* 0x000000e8000079c8 */ /* 0x000e240008000600 */
[----:B0-----:R-:W-:-:S13]  /*0d90*/  PLOP3.LUT P0, PT, PT, PT, UP0, 0x80, 0x0 ;  /* 0x000000000000781c */ /* 0x001fda0003f0f008 */
[----:B------:R-:W-:Y:S05]  /*0da0*/  @!P0 BRA `(.L_x_5) ;  /* 0xfffffffc00f08947 */ /* 0x000fea000383ffff */
[----:B------:R-:W-:Y:S01]  /*0db0*/  ULDC.64 UR4, c[0x0][0x598] ;  /* 0x0001660000047ab9 */ /* 0x000fe20000000a00 */
[----:B------:R-:W-:Y:S01]  /*0dc0*/  ULDC.64 UR40, c[0x0][0x208] ;  /* 0x0000820000287ab9 */ /* 0x000fe20000000a00 */
[----:B------:R-:W-:-:S04]  /*0dd0*/  ISETP.NE.U32.AND P0, PT, RZ, UR4, PT ;  /* 0x00000004ff007c0c */ /* 0x000fc8000bf05070 */
[----:B------:R-:W-:-:S13]  /*0de0*/  ISETP.NE.AND.EX P0, PT, RZ, UR5, PT, P0 ;  /* 0x00000005ff007c0c */ /* 0x000fda000bf05300 */
[----:B------:R-:W-:Y:S05]  /*0df0*/  @!P0 BRA `(.L_x_8) ;  /* 0x00000000001c8947 */ /* 0x000fea0003800000 */
[----:B------:R-:W0:Y:S02]  /*0e00*/  LDC.64 R6, c[0x0][0x598] ;  /* 0x00016600ff067b82 */ /* 0x000e240000000a00 */
[----:B0-----:R-:W2:Y:S02]  /*0e10*/  LDG.E.64 R6, desc[UR40][R6.64] ;  /* 0x0000002806067981 */ /* 0x001ea4000c1e1b00 */
[----:B--2---:R-:W-:-:S04]  /*0e20*/  ISETP.NE.U32.AND P0, PT, R6, RZ, PT ;  /* 0x000000ff0600720c */ /* 0x004fc80003f05070 */
[----:B------:R-:W-:-:S13]  /*0e30*/  ISETP.NE.AND.EX P0, PT, R7, RZ, PT, P0 ;  /* 0x000000ff0700720c */ /* 0x000fda0003f05300 */
[----:B------:R-:W-:Y:S05]  /*0e40*/  @!P0 BRA `(.L_x_8) ;  /* 0x0000000000088947 */ /* 0x000fea0003800000 */
[----:B------:R0:W5:Y:S01]  /*0e50*/  LD.E R88, desc[UR40][R6.64] ;  /* 0x0000002806587980 */ /* 0x000162000c101900 */
[----:B------:R-:W-:Y:S05]  /*0e60*/  BRA `(.L_x_9) ;  /* 0x0000000000247947 */ /* 0x000fea0003800000 */
.L_x_8:
[----:B------:R-:W-:Y:S02]  /*0e70*/  ULDC.64 UR4, c[0x0][0x588] ;  /* 0x0001620000047ab9 */ /* 0x000fe40000000a00 */
[----:B------:R-:W-:-:S04]  /*0e80*/  ISETP.NE.U32.AND P0, PT, RZ, UR4, PT ;  /* 0x00000004ff007c0c */ /* 0x000fc8000bf05070 */
[----:B------:R-:W-:-:S13]  /*0e90*/  ISETP.NE.AND.EX P0, PT, RZ, UR5, PT, P0 ;  /* 0x00000005ff007c0c */ /* 0x000fda000bf05300 */
[----:B------:R-:W-:Y:S05]  /*0ea0*/  @!P0 BRA `(.L_x_10) ;  /* 0x00000000000c8947 */ /* 0x000fea0003800000 */
[----:B------:R-:W0:Y:S02]  /*0eb0*/  LDC.64 R88, c[0x0][0x588] ;  /* 0x00016200ff587b82 */ /* 0x000e240000000a00 */
[----:B0-----:R1:W5:Y:S01]  /*0ec0*/  LDG.E R88, desc[UR40][R88.64] ;  /* 0x0000002858587981 */ /* 0x001362000c1e1900 */
[----:B------:R-:W-:Y:S05]  /*0ed0*/  BRA `(.L_x_9) ;  /* 0x0000000000087947 */ /* 0x000fea0003800000 */
.L_x_10:
[----:B------:R-:W-:Y:S02]  /*0ee0*/  ULDC UR4, c[0x0][0x580] ;  /* 0x0001600000047ab9 */ /* 0x000fe40000000800 */
[----:B------:R-:W-:-:S07]  /*0ef0*/  IMAD.U32 R88, RZ, RZ, UR4 ;  /* 0x00000004ff587e24 */ /* 0x000fce000f8e00ff */
.L_x_9:
[----:B------:R-:W-:Y:S02]  /*0f00*/  ULDC.64 UR4, c[0x0][0x5a0] ;  /* 0x0001680000047ab9 */ /* 0x000fe40000000a00 */
[----:B------:R-:W-:-:S04]  /*0f10*/  ISETP.NE.U32.AND P0, PT, RZ, UR4, PT ;  /* 0x00000004ff007c0c */ /* 0x000fc8000bf05070 */
[----:B------:R-:W-:-:S13]  /*0f20*/  ISETP.NE.AND.EX P0, PT, RZ, UR5, PT, P0 ;  /* 0x00000005ff007c0c */ /* 0x000fda000bf05300 */
[----:B------:R-:W-:Y:S05]  /*0f30*/  @!P0 BRA `(.L_x_11) ;  /* 0x00000000001c8947 */ /* 0x000fea0003800000 */
[----:B0-----:R-:W0:Y:S02]  /*0f40*/  LDC.64 R6, c[0x0][0x5a0] ;  /* 0x00016800ff067b82 */ /* 0x001e240000000a00 */
[----:B0-----:R-:W2:Y:S02]  /*0f50*/  LDG.E.64 R6, desc[UR40][R6.64] ;  /* 0x0000002806067981 */ /* 0x001ea4000c1e1b00 */
[----:B--2---:R-:W-:-:S04]  /*0f60*/  ISETP.NE.U32.AND P0, PT, R6, RZ, PT ;  /* 0x000000ff0600720c */ /* 0x004fc80003f05070 */
[----:B------:R-:W-:-:S13]  /*0f70*/  ISETP.NE.AND.EX P0, PT, R7, RZ, PT, P0 ;  /* 0x000000ff0700720c */ /* 0x000fda0003f05300 */
[----:B------:R-:W-:Y:S05]  /*0f80*/  @!P0 BRA `(.L_x_11) ;  /* 0x0000000000088947 */ /* 0x000fea0003800000 */
[----:B-1----:R0:W5:Y:S01]  /*0f90*/  LD.E R89, desc[UR40][R6.64] ;  /* 0x0000002806597980 */ /* 0x002162000c101900 */
[----:B------:R-:W-:Y:S05]  /*0fa0*/  BRA `(.L_x_12) ;  /* 0x0000000000247947 */ /* 0x000fea0003800000 */
.L_x_11:
[----:B------:R-:W-:Y:S02]  /*0fb0*/  ULDC.64 UR4, c[0x0][0x590] ;  /* 0x0001640000047ab9 */ /* 0x000fe40000000a00 */
[----:B------:R-:W-:-:S04]  /*0fc0*/  ISETP.NE.U32.AND P0, PT, RZ, UR4, PT ;  /* 0x00000004ff007c0c */ /* 0x000fc8000bf05070 */
[----:B------:R-:W-:-:S13]  /*0fd0*/  ISETP.NE.AND.EX P0, PT, RZ, UR5, PT, P0 ;  /* 0x00000005ff007c0c */ /* 0x000fda000bf05300 */
[----:B------:R-:W-:Y:S05]  /*0fe0*/  @!P0 BRA `(.L_x_13) ;  /* 0x00000000000c8947 */ /* 0x000fea0003800000 */
[----:B0-----:R-:W1:Y:S02]  /*0ff0*/  LDC.64 R6, c[0x0][0x590] ;  /* 0x00016400ff067b82 */ /* 0x001e640000000a00 */
[----:B-1----:R1:W5:Y:S01]  /*1000*/  LDG.E R89, desc[UR40][R6.64] ;  /* 0x0000002806597981 */ /* 0x002362000c1e1900 */
[----:B------:R-:W-:Y:S05]  /*1010*/  BRA `(.L_x_12) ;  /* 0x0000000000087947 */ /* 0x000fea0003800000 */
.L_x_13:
[----:B------:R-:W-:Y:S02]  /*1020*/  ULDC UR4, c[0x0][0x584] ;  /* 0x0001610000047ab9 */ /* 0x000fe40000000800 */
[----:B-1----:R-:W-:-:S07]  /*1030*/  IMAD.U32 R89, RZ, RZ, UR4 ;  /* 0x00000004ff597e24 */ /* 0x002fce000f8e00ff */
.L_x_12:
[----:B------:R-:W-:-:S13]  /*1040*/  LOP3.LUT P0, RZ, R0, 0xff, RZ, 0xc0, !PT ;  /* 0x000000ff00ff7812 */ /* 0x000fda000780c0ff */
[----:B------:R-:W-:Y:S05]  /*1050*/  @!P0 EXIT ;  /* 0x000000000000894d */ /* 0x000fea0003800000 */
[----:B------:R-:W2:Y:S01]  /*1060*/  LDC R91, c[0x0][0x658] ;  /* 0x00019600ff5b7b82 */ /* 0x000ea20000000800 */
[----:B------:R-:W-:Y:S01]  /*1070*/  ULDC.64 UR6, c[0x0][0x288] ;  /* 0x0000a20000067ab9 */ /* 0x000fe20000000a00 */
[----:B------:R-:W-:Y:S01]  /*1080*/  LOP3.LUT R14, R14, 0x1, RZ, 0xc0, !PT ;  /* 0x000000010e0e7812 */ /* 0x000fe200078ec0ff */
[----:B------:R-:W-:Y:S01]  /*1090*/  UIADD3 UR4, UR7, 0x1f, URZ ;  /* 0x0000001f07047890 */ /* 0x000fe2000fffe03f */
[----:B------:R-:W-:Y:S01]  /*10a0*/  SHF.R.U32.HI R0, RZ, 0x2, R3 ;  /* 0x00000002ff007819 */ /* 0x000fe20000011603 */
[----:B------:R-:W-:Y:S01]  /*10b0*/  IMAD.U32 R5, RZ, RZ, UR6 ;  /* 0x00000006ff057e24 */ /* 0x000fe2000f8e00ff */
[----:B------:R-:W-:Y:S01]  /*10c0*/  SHF.R.U32.HI R4, RZ, 0x1, R4 ;  /* 0x00000001ff047819 */ /* 0x000fe20000011604 */
[----:B------:R-:W-:Y:S01]  /*10d0*/  USHF.R.S32.HI UR5, URZ, 0x1f, UR4 ;  /* 0x0000001f3f057899 */ /* 0x000fe20008011404 */
[----:B------:R-:W3:Y:S01]  /*10e0*/  LDC.64 R94, c[0x0][0x5c8] ;  /* 0x00017200ff5e7b82 */ /* 0x000ee20000000a00 */
[----:B------:R-:W-:Y:S01]  /*10f0*/  LOP3.LUT R90, R3, 0x3, RZ, 0xc0, !PT ;  /* 0x00000003035a7812 */ /* 0x000fe200078ec0ff */
[----:B01----:R-:W-:Y:S01]  /*1100*/  IMAD.SHL.U32 R7, R14, 0x40, RZ ;  /* 0x000000400e077824 */ /* 0x003fe200078e00ff */
[----:B------:R-:W-:Y:S01]  /*1110*/  LOP3.LUT R0, R0, 0x7, RZ, 0xc0, !PT ;  /* 0x0000000700007812 */ /* 0x000fe200078ec0ff */
[----:B------:R-:W-:Y:S01]  /*1120*/  ULEA.HI UR5, UR5, UR4, URZ, 0x5 ;  /* 0x0000000405057291 */ /* 0x000fe2000f8f283f */
[----:B------:R-:W-:Y:S01]  /*1130*/  LOP3.LUT R23, R4, 0x30, RZ, 0xc0, !PT ;  /* 0x0000003004177812 */ /* 0x000fe200078ec0ff */
[----:B------:R-:W-:Y:S01]  /*1140*/  IMAD R90, R90, -0x2, R5 ;  /* 0xfffffffe5a5a7824 */ /* 0x000fe200078e0205 */
[--C-:B------:R-:W-:Y:S01]  /*1150*/  LOP3.LUT R22, R7, 0x40, R0.reuse, 0xe2, !PT ;  /* 0x0000004007167812 */ /* 0x100fe200078ee200 */
[----:B------:R-:W-:Y:S01]  /*1160*/  USHF.R.S32.HI UR43, URZ, 0x5, UR5 ;  /* 0x000000053f2b7899 */ /* 0x000fe20008011405 */
[----:B------:R-:W-:Y:S01]  /*1170*/  IADD3 R5, RZ, -R23, -R0 ;  /* 0x80000017ff057210 */ /* 0x000fe20007ffe800 */
[----:B------:R-:W-:Y:S01]  /*1180*/  IMAD.MOV.U32 R0, RZ, RZ, -0x1 ;  /* 0xffffffffff007424 */ /* 0x000fe200078e00ff */
[C---:B------:R-:W-:Y:S01]  /*1190*/  LOP3.LUT R97, R3.reuse, 0x80, RZ, 0xc0, !PT ;  /* 0x0000008003617812 */ /* 0x040fe200078ec0ff */
[----:B------:R-:W-:Y:S01]  /*11a0*/  IMAD.MOV.U32 R4, RZ, RZ, 0x1 ;  /* 0x00000001ff047424 */ /* 0x000fe200078e00ff */
[----:B------:R-:W-:Y:S01]  /*11b0*/  UISETP.LT.AND UP0, UPT, UR43, 0x1, UPT ;  /* 0x000000012b00788c */ /* 0x000fe2000bf01270 */
[----:B------:R-:W-:Y:S01]  /*11c0*/  IMAD R5, R14, -0x40, R5 ;  /* 0xffffffc00e057824 */ /* 0x000fe200078e0205 */
[----:B------:R-:W-:Y:S01]  /*11d0*/  ULDC UR4, c[0x0][0x284] ;  /* 0x0000a10000047ab9 */ /* 0x000fe20000000800 */
[----:B--2---:R-:W-:Y:S01]  /*11e0*/  SHF.L.U32 R0, R0, R91, RZ ;  /* 0x0000005b00007219 */ /* 0x004fe200000006ff */
[----:B------:R-:W-:Y:S01]  /*11f0*/  USEL UR44, UR43, 0x1, UP0 ;  /* 0x000000012b2c7887 */ /* 0x000fe20008000000 */
[----:B------:R-:W-:Y:S01]  /*1200*/  LOP3.LUT R22, R22, R23, RZ, 0xfc, !PT ;  /* 0x0000001716167212 */ /* 0x000fe200078efcff */
[----:B------:R-:W-:Y:S01]  /*1210*/  IMAD.SHL.U32 R96, R3, 0x2, RZ ;  /* 0x0000000203607824 */ /* 0x000fe200078e00ff */
[----:B------:R-:W-:Y:S01]  /*1220*/  SHF.L.U32 R91, R4, R91, RZ ;  /* 0x0000005b045b7219 */ /* 0x000fe200000006ff */
[----:B------:R-:W-:Y:S01]  /*1230*/  VIADD R99, R5, UR4 ;  /* 0x0000000405637c36 */ /* 0x000fe20008000000 */
[----:B------:R-:W-:Y:S01]  /*1240*/  LOP3.LUT R112, R18, 0x1, RZ, 0xfc, !PT ;  /* 0x0000000112707812 */ /* 0x000fe200078efcff */
[----:B------:R-:W-:Y:S01]  /*1250*/  IMAD.MOV.U32 R23, RZ, RZ, RZ ;  /* 0x000000ffff177224 */ /* 0x000fe200078e00ff */
[C-C-:B---3--:R-:W-:Y:S01]  /*1260*/  SHF.L.U64.HI R92, R94.reuse, 0x7, R95.reuse ;  /* 0x000000075e5c7819 */ /* 0x148fe2000001025f */
[----:B------:R-:W-:Y:S01]  /*1270*/  UIADD3 UR44, UR43, -UR44, URZ ;  /* 0x8000002c2b2c7290 */ /* 0x000fe2000fffe03f */
[C---:B------:R-:W-:Y:S01]  /*1280*/  SHF.L.U64.HI R93, R94.reuse, 0x3, R95 ;  /* 0x000000035e5d7819 */ /* 0x040fe2000001025f */
[C---:B------:R-:W-:Y:S01]  /*1290*/  IMAD.SHL.U32 R95, R94.reuse, 0x80, RZ ;  /* 0x000000805e5f7824 */ /* 0x040fe200078e00ff */
[----:B------:R-:W-:Y:S01]  /*12a0*/  SHF.R.U32.HI R97, RZ, 0x7, R97 ;  /* 0x00000007ff617819 */ /* 0x000fe20000011661 */
[----:B------:R-:W-:Y:S01]  /*12b0*/  IMAD.SHL.U32 R94, R94, 0x8, RZ ;  /* 0x000000085e5e7824 */ /* 0x000fe200078e00ff */
[----:B------:R-:W-:Y:S01]  /*12c0*/  LOP3.LUT R98, RZ, R0, RZ, 0x33, !PT ;  /* 0x00000000ff627212 */ /* 0x000fe200078e33ff */
[----:B------:R-:W-:Y:S01]  /*12d0*/  UMOV UR36, URZ ;  /* 0x0000003f00247c82 */ /* 0x000fe20008000000 */
[----:B------:R-:W-:-:S05]  /*12e0*/  UMOV UR42, URZ ;  /* 0x0000003f002a7c82 */ /* 0x000fca0008000000 */
.L_x_157:
[----:B0-----:R-:W0:Y:S01]  /*12f0*/  SHFL.IDX PT, R0, R97, RZ, 0x1f ;  /* 0x00001fff61007589 */ /* 0x001e2200000e0000 */
[----:B-1----:R-:W1:Y:S01]  /*1300*/  S2UR UR7, SR_CgaCtaId ;  /* 0x00000000000779c3 */ /* 0x002e620000008800 */
[----:B------:R-:W-:Y:S01]  /*1310*/  UMOV UR6, 0x400 ;  /* 0x0000040000067882 */ /* 0x000fe20000000000 */
[----:B0-----:R-:W-:Y:S01]  /*1320*/  R2UR UR4, R0 ;  /* 0x00000000000472ca */ /* 0x001fe200000e0000 */
[----:B-1----:R-:W-:-:S12]  /*1330*/  ULEA UR46, UR7, UR6, 0x18 ;  /* 0x00000006072e7291 */ /* 0x002fd8000f8ec03f */
[----:B------:R-:W-:-:S04]  /*1340*/  ULEA.HI UR5, UR4, UR4, URZ, 0x1 ;  /* 0x0000000404057291 */ /* 0x000fc8000f8f083f */
[----:B------:R-:W-:-:S04]  /*1350*/  ULOP3.LUT UR5, UR5, 0xffffe, URZ, 0xc0, !UPT ;  /* 0x000ffffe05057892 */ /* 0x000fc8000f8ec03f */
[----:B------:R-:W-:-:S03]  /*1360*/  UIADD3 UR5, UR4, -UR5, URZ ;  /* 0x8000000504057290 */ /* 0x000fc6000fffe03f */
[----:B------:R-:W-:Y:S01]  /*1370*/  ULDC UR4, c[0x0][0x28c] ;  /* 0x0000a30000047ab9 */ /* 0x000fe20000000800 */
[----:B------:R-:W-:Y:S01]  /*1380*/  ULEA UR5, UR5, UR46, 0xc ;  /* 0x0000002e05057291 */ /* 0x000fe2000f8e603f */
[----:B------:R-:W-:-:S03]  /*1390*/  ISETP.LT.AND P0, PT, RZ, UR4, PT ;  /* 0x00000004ff007c0c */ /* 0x000fc6000bf01270 */
[----:B------:R-:W-:-:S04]  /*13a0*/  UIADD3 UR5, UR5, 0x180, URZ ;  /* 0x0000018005057890 */ /* 0x000fc8000fffe03f */
[----:B------:R-:W-:-:S04]  /*13b0*/  USHF.R.U32.HI UR5, URZ, 0x4, UR5 ;  /* 0x000000043f057899 */ /* 0x000fc80008011605 */
[----:B------:R-:W-:Y:S02]  /*13c0*/  ULOP3.LUT UR45, UR5, 0x3fff, URZ, 0xc0, !UPT ;  /* 0x00003fff052d7892 */ /* 0x000fe4000f8ec03f */
[----:B--2345:R-:W-:Y:S10]  /*13d0*/  @P0 BRA `(.L_x_14) ;  /* 0x0000000000400947 */ /* 0x03cff40003800000 */
[----:B------:R-:W-:Y:S01]  /*13e0*/  MOV R0, 0x0 ;  /* 0x0000000000007802 */ /* 0x000fe20000000f00 */
[----:B------:R-:W-:Y:S01]  /*13f0*/  ULDC.64 UR4, c[0x4][0x68] ;  /* 0x01001a0000047ab9 */ /* 0x000fe20000000a00 */
[----:B------:R-:W-:Y:S01]  /*1400*/  ULDC.64 UR6, c[0x4][0x8] ;  /* 0x0100020000067ab9 */ /* 0x000fe20000000a00 */
[----:B------:R-:W-:Y:S01]  /*1410*/  IMAD.U32 R4, RZ, RZ, UR4 ;  /* 0x00000004ff047e24 */ /* 0x000fe2000f8e00ff */
[----:B------:R0:W1:Y:S01]  /*1420*/  LDC.64 R14, c[0x4][R0] ;  /* 0x01000000000e7b82 */ /* 0x0000620000000a00 */
[----:B------:R-:W-:Y:S01]  /*1430*/  IMAD.U32 R5, RZ, RZ, UR5 ;  /* 0x00000005ff057e24 */ /* 0x000fe2000f8e00ff */
[----:B------:R-:W-:Y:S01]  /*1440*/  ULDC.64 UR4, c[0x4][0x70] ;  /* 0x01001c0000047ab9 */ /* 0x000fe20000000a00 */
[----:B------:R-:W-:Y:S02]  /*1450*/  IMAD.U32 R10, RZ, RZ, UR6 ;  /* 0x00000006ff0a7e24 */ /* 0x000fe4000f8e00ff */
[----:B------:R-:W-:Y:S02]  /*1460*/  IMAD.U32 R6, RZ, RZ, UR4 ;  /* 0x00000004ff067e24 */ /* 0x000fe4000f8e00ff */
[----:B------:R-:W-:-:S02]  /*1470*/  IMAD.U32 R7, RZ, RZ, UR5 ;  /* 0x00000005ff077e24 */ /* 0x000fc4000f8e00ff */
[----:B------:R-:W-:Y:S02]  /*1480*/  IMAD.U32 R11, RZ, RZ, UR7 ;  /* 0x00000007ff0b7e24 */ /* 0x000fe4000f8e00ff */
[----:B------:R-:W-:Y:S02]  /*1490*/  IMAD.MOV.U32 R8, RZ, RZ, 0x1e1 ;  /* 0x000001e1ff087424 */ /* 0x000fe400078e00ff */
[----:B------:R-:W-:Y:S02]  /*14a0*/  IMAD.MOV.U32 R12, RZ, RZ, 0x1 ;  /* 0x00000001ff0c7424 */ /* 0x000fe400078e00ff */
[----:B0-----:R-:W-:-:S07]  /*14b0*/  IMAD.MOV.U32 R13, RZ, RZ, RZ ;  /* 0x000000ffff0d7224 */ /* 0x001fce00078e00ff */
[----:B------:R-:W-:-:S07]  /*14c0*/  LEPC R20, `(.L_x_14) ;  /* 0x000000001014794e */ /* 0x000fce0000000000 */
[----:B-1---5:R-:W-:Y:S05]  /*14d0*/  CALL.ABS.NOINC R14 ;  /* 0x000000000e007343 */ /* 0x022fea0003c00000 */
.L_x_14:
[----:B------:R-:W-:-:S13]  /*14e0*/  ISETP.NE.AND P0, PT, R112, 0x3, PT ;  /* 0x000000037000780c */ /* 0x000fda0003f05270 */
[----:B------:R-:W-:Y:S05]  /*14f0*/  @!P0 BRA `(.L_x_15) ;  /* 0x0000000000048947 */ /* 0x000fea0003800000 */
[----:B------:R-:W-:Y:S01]  /*1500*/  BPT.TRAP 0x1 ;  /* 0x000000040000795c */ /* 0x000fe20000300000 */
.L_x_15:
[----:B------:R-:W-:Y:S02]  /*1510*/  IMAD.U32 R3, RZ, RZ, UR42 ;  /* 0x0000002aff037e24 */ /* 0x000fe4000f8e00ff */
[----:B------:R-:W-:-:S03]  /*1520*/  IMAD.U32 R0, RZ, RZ, UR36 ;  /* 0x00000024ff007e24 */ /* 0x000fc6000f8e00ff */
[----:B------:R-:W-:Y:S02]  /*1530*/  LEA R3, R3, UR46, 0x3 ;  /* 0x0000002e03037c11 */ /* 0x000fe4000f8e18ff */
[----:B------:R-:W-:-:S04]  /*1540*/  SHF.L.U32 R0, R0, 0x1f, RZ ;  /* 0x0000001f00007819 */ /* 0x000fc800000006ff */
[----:B------:R0:W1:Y:S01]  /*1550*/  SYNCS.PHASECHK.TRANS64.TRYWAIT P1, [R3+URZ], R0 ;  /* 0x00000000030075a7 */ /* 0x000062000802017f */
[----:B------:R-:W-:Y:S05]  /*1560*/  @!P0 BRA `(.L_x_16) ;  /* 0x0000000000048947 */ /* 0x000fea0003800000 */
[----:B------:R-:W-:Y:S01]  /*1570*/  BPT.TRAP 0x1 ;  /* 0x000000040000795c */ /* 0x000fe20000300000 */
.L_x_16:
[----:B------:R-:W-:-:S05]  /*1580*/  IMAD.U32 R4, RZ, RZ, UR44 ;  /* 0x0000002cff047e24 */ /* 0x000fca000f8e00ff */
[----:B------:R-:W-:Y:S01]  /*1590*/  ISETP.GE.AND P2, PT, R4, 0x1, PT ;  /* 0x000000010400780c */ /* 0x000fe20003f46270 */
[----:B-1----:R-:W-:-:S12]  /*15a0*/  @P1 BRA `(.L_x_17) ;  /* 0x0000000000081947 */ /* 0x002fd80003800000 */
[----:B------:R-:W1:Y:S02]  /*15b0*/  SYNCS.PHASECHK.TRANS64.TRYWAIT P1, [R3+URZ], R0 ;  /* 0x00000000030075a7 */ /* 0x000e64000802017f */
[----:B-1----:R-:W-:Y:S05]  /*15c0*/  @!P1 BRA `(.L_x_18) ;  /* 0x0000007400ac9947 */ /* 0x002fea0003800000 */
.L_x_17:
[----:B------:R-:W-:Y:S05]  /*15d0*/  WARPSYNC.ALL ;  /* 0x0000000000007948 */ /* 0x000fea0003800000 */
[----:B------:R-:W-:Y:S01]  /*15e0*/  UIADD3 UR4, UR46, 0x2c180, URZ ;  /* 0x0002c1802e047890 */ /* 0x000fe2000fffe03f */
[----:B------:R-:W-:Y:S01]  /*15f0*/  WARPGROUP.ARRIVE ;  /* 0x00000000000079c5 */ /* 0x000fe20000000000 */
[----:B------:R-:W-:Y:S02]  /*1600*/  ULEA UR10, UR42, UR45, 0xa ;  /* 0x0000002d2a0a7291 */ /* 0x000fe4000f8e503f */
[----:B------:R-:W-:Y:S01]  /*1610*/  USHF.R.U32.HI UR4, URZ, 0x4, UR4 ;  /* 0x000000043f047899 */ /* 0x000fe20008011604 */
[----:B------:R-:W-:Y:S01]  /*1620*/  UMOV UR5, 0x40000040 ;  /* 0x4000004000057882 */ /* 0x000fe20000000000 */
[----:B------:R-:W-:-:S02]  /*1630*/  UMOV UR7, 0x80000020 ;  /* 0x8000002000077882 */ /* 0x000fc40000000000 */
[----:B------:R-:W-:Y:S02]  /*1640*/  ULOP3.LUT UR4, UR4, 0x3fff, URZ, 0xc0, !UPT ;  /* 0x00003fff04047892 */ /* 0x000fe4000f8ec03f */
[----:B------:R-:W-:Y:S02]  /*1650*/  UIADD3 UR11, UR10, 0x200, URZ ;  /* 0x000002000a0b7890 */ /* 0x000fe4000fffe03f */
[----:B------:R-:W-:-:S03]  /*1660*/  ULOP3.LUT UR8, UR4, 0x10000, URZ, 0xfc, !UPT ;  /* 0x0001000004087892 */ /* 0x000fc6000f8efc3f */
[----:B------:R-:W-:Y:S01]  /*1670*/  UMOV UR4, UR10 ;  /* 0x0000000a00047c82 */ /* 0x000fe20008000000 */
[----:B------:R-:W-:-:S07]  /*1680*/  ULEA UR9, UR42, UR8, 0x8 ;  /* 0x000000082a097291 */ /* 0x000fce000f8e403f */
[----:B------:R-:W-:Y:S02]  /*1690*/  UMOV UR6, UR9 ;  /* 0x0000000900067c82 */ /* 0x000fe40008000000 */
[----:B------:R-:W-:Y:S01]  /*16a0*/  HGMMA.64x64x16.F32 R56, gdesc[UR4].tnspA, RZ, !UPT, gsb0 ;  /* 0x20e00000043879f0 */ /* 0x000fe2000c0008ff */
[----:B------:R-:W-:Y:S01]  /*16b0*/  UMOV UR4, UR11 ;  /* 0x0000000b00047c82 */ /* 0x000fe20008000000 */
[----:B------:R-:W-:Y:S01]  /*16c0*/  UMOV UR5, 0x40000040 ;  /* 0x4000004000057882 */ /* 0x000fe20000000000 */
[----:B------:R-:W-:Y:S02]  /*16d0*/  WARPGROUP.DEPBAR.LE gsb0, 0x0 ;  /* 0x00008000000079c5 */ /* 0x000fe40000010000 */
[----:B------:R-:W-:-:S06]  /*16e0*/  WARPGROUP.ARRIVE ;  /* 0x00000000000079c5 */ /* 0x000fcc0000000000 */
[----:B------:R-:W-:Y:S01]  /*16f0*/  HGMMA.64x64x16.F32 R24, gdesc[UR4].tnspA, RZ, !UPT, gsb0 ;  /* 0x20e00000041879f0 */ /* 0x000fe2000c0008ff */
[----:B------:R-:W-:Y:S02]  /*1700*/  UIADD3 UR4, UR10, 0x80, URZ ;  /* 0x000000800a047890 */ /* 0x000fe4000fffe03f */
[----:B------:R-:W-:Y:S01]  /*1710*/  UIADD3 UR6, UR9, 0x2, URZ ;  /* 0x0000000209067890 */ /* 0x000fe2000fffe03f */
[----:B------:R-:W-:Y:S01]  /*1720*/  UMOV UR5, 0x40000040 ;  /* 0x4000004000057882 */ /* 0x000fe20000000000 */
[----:B------:R-:W-:Y:S01]  /*1730*/  UMOV UR7, 0x80000020 ;  /* 0x8000002000077882 */ /* 0x000fe20000000000 */
[----:B------:R-:W-:Y:S01]  /*1740*/  UIADD3 UR10, UR10, 0x280, URZ ;  /* 0x000002800a0a7890 */ /* 0x000fe2000fffe03f */
[----:B------:R-:W-:Y:S02]  /*1750*/  WARPGROUP.DEPBAR.LE gsb0, 0x0 ;  /* 0x00008000000079c5 */ /* 0x000fe40000010000 */
[----:B------:R-:W-:-:S06]  /*1760*/  WARPGROUP.ARRIVE ;  /* 0x00000000000079c5 */ /* 0x000fcc0000000000 */
[----:B------:R-:W-:Y:S01]  /*1770*/  HGMMA.64x64x16.F32 R56, gdesc[UR4].tnspA, R56, gsb0 ;  /* 0x20e00000043879f0 */ /* 0x000fe20008000838 */
[----:B------:R-:W-:Y:S01]  /*1780*/  UMOV UR4, UR10 ;  /* 0x0000000a00047c82 */ /* 0x000fe20008000000 */
[----:B------:R-:W-:Y:S01]  /*1790*/  UMOV UR5, 0x40000040 ;  /* 0x4000004000057882 */ /* 0x000fe20000000000 */
[----:B------:R-:W-:Y:S02]  /*17a0*/  WARPGROUP.DEPBAR.LE gsb0, 0x0 ;  /* 0x00008000000079c5 */ /* 0x000fe40000010000 */
[----:B------:R-:W-:-:S06]  /*17b0*/  WARPGROUP.ARRIVE ;  /* 0x00000000000079c5 */ /* 0x000fcc0000000000 */
[----:B------:R-:W-:Y:S03]  /*17c0*/  HGMMA.64x64x16.F32 R24, gdesc[UR4].tnspA, R24, gsb0 ;  /* 0x20e00000041879f0 */ /* 0x000fe60008000818 */
[----:B------:R-:W-:Y:S02]  /*17d0*/  WARPGROUP.DEPBAR.LE gsb0, 0x0 ;  /* 0x00008000000079c5 */ /* 0x000fe40000010000 */
[----:B------:R-:W-:Y:S05]  /*17e0*/  @!P2 BRA `(.L_x_19) ;  /* 0x000000040014a947 */ /* 0x000fea0003800000 */
[----:B------:R-:W-:Y:S01]  /*17f0*/  UIADD3 UR4, UR42, 0x1, URZ ;  /* 0x000000012a047890 */ /* 0x000fe2000fffe03f */
[----:B01----:R-:W-:Y:S01]  /*1800*/  IMAD.U32 R0, RZ, RZ, UR44 ;  /* 0x0000002cff007e24 */ /* 0x003fe2000f8e00ff */
[----:B------:R-:W-:Y:S02]  /*1810*/  UMOV UR10, UR42 ;  /* 0x0000002a000a7c82 */ /* 0x000fe40008000000 */
[----:B------:R-:W-:-:S04]  /*1820*/  UISETP.NE.AND UP0, UPT, UR4, 0xb, UPT ;  /* 0x0000000b0400788c */ /* 0x000fc8000bf05270 */
[----:B------:R-:W-:Y:S02]  /*1830*/  USEL UR5, URZ, 0x1, UP0 ;  /* 0x000000013f057887 */ /* 0x000fe40008000000 */
[----:B------:R-:W-:Y:S02]  /*1840*/  USEL UR9, UR4, URZ, UP0 ;  /* 0x0000003f04097287 */ /* 0x000fe40008000000 */
[----:B------:R-:W-:-:S06]  /*1850*/  ULOP3.LUT UR5, UR36, UR5, URZ, 0x3c, !UPT ;  /* 0x0000000524057292 */ /* 0x000fcc000f8e3c3f */
[----:B------:R-:W-:-:S07]  /*1860*/  IMAD.U32 R5, RZ, RZ, UR5 ;  /* 0x00000005ff057e24 */ /* 0x000fce000f8e00ff */
.L_x_26:
[----:B01----:R-:W-:Y:S05]  /*1870*/  @!P0 BRA `(.L_x_20) ;  /* 0x0000000000048947 */ /* 0x003fea0003800000 */
[----:B------:R-:W-:Y:S01]  /*1880*/  BPT.TRAP 0x1 ;  /* 0x000000040000795c */ /* 0x000fe20000300000 */
.L_x_20:
[----:B------:R-:W0:Y:S01]  /*1890*/  S2UR UR5, SR_CgaCtaId ;  /* 0x00000000000579c3 */ /* 0x000e220000008800 */
[----:B------:R-:W-:Y:S01]  /*18a0*/  UMOV UR4, 0x400 ;  /* 0x0000040000047882 */ /* 0x000fe20000000000 */
[----:B------:R-:W-:Y:S01]  /*18b0*/  SHF.L.U32 R3, R5, 0x1f, RZ ;  /* 0x0000001f05037819 */ /* 0x000fe200000006ff */
[----:B0-----:R-:W-:-:S04]  /*18c0*/  ULEA UR14, UR5, UR4, 0x18 ;  /* 0x00000004050e7291 */ /* 0x001fc8000f8ec03f */
[----:B------:R-:W-:-:S09]  /*18d0*/  ULEA UR4, UR9, UR14, 0x3 ;  /* 0x0000000e09047291 */ /* 0x000fd2000f8e183f */
[----:B------:R0:W1:Y:S01]  /*18e0*/  SYNCS.PHASECHK.TRANS64.TRYWAIT P1, [UR4], R3 ;  /* 0x00000003ff0075a7 */ /* 0x0000620008020144 */
[----:B------:R-:W-:Y:S05]  /*18f0*/  @!P0 BRA `(.L_x_21) ;  /* 0x0000000000048947 */ /* 0x000fea0003800000 */
[----:B------:R-:W-:Y:S01]  /*1900*/  BPT.TRAP 0x1 ;  /* 0x000000040000795c */ /* 0x000fe20000300000 */
.L_x_21:
[----:B-1----:R-:W-:Y:S05]  /*1910*/  @P1 BRA `(.L_x_22) ;  /* 0x0000000000081947 */ /* 0x002fea0003800000 */
[----:B------:R-:W1:Y:S02]  /*1920*/  SYNCS.PHASECHK.TRANS64.TRYWAIT P1, [UR4], R3 ;  /* 0x00000003ff0075a7 */ /* 0x000e640008020144 */
[----:B-1----:R-:W-:Y:S05]  /*1930*/  @!P1 BRA `(.L_x_23) ;  /* 0x0000007000e49947 */ /* 0x002fea0003800000 */
.L_x_22:
[----:B------:R-:W-:Y:S01]  /*1940*/  ULEA UR11, UR9, UR8, 0x8 ;  /* 0x00000008090b7291 */ /* 0x000fe2000f8e403f */
[----:B------:R-:W-:Y:S01]  /*1950*/  WARPGROUP.ARRIVE ;  /* 0x00000000000079c5 */ /* 0x000fe20000000000 */
[----:B------:R-:W-:Y:S01]  /*1960*/  ULEA UR12, UR9, UR45, 0xa ;  /* 0x0000002d090c7291 */ /* 0x000fe2000f8e503f */
[----:B------:R-:W-:Y:S01]  /*1970*/  UMOV UR7, 0x80000020 ;  /* 0x8000002000077882 */ /* 0x000fe20000000000 */
[----:B------:R-:W-:Y:S02]  /*1980*/  UMOV UR5, 0x40000040 ;  /* 0x4000004000057882 */ /* 0x000fe40000000000 */
[----:B------:R-:W-:Y:S01]  /*1990*/  UIADD3 UR13, UR12, 0x200, URZ ;  /* 0x000002000c0d7890 */ /* 0x000fe2000fffe03f */
[----:B------:R-:W-:Y:S02]  /*19a0*/  UMOV UR6, UR11 ;  /* 0x0000000b00067c82 */ /* 0x000fe40008000000 */
[----:B------:R-:W-:Y:S02]  /*19b0*/  UMOV UR4, UR12 ;  /* 0x0000000c00047c82 */ /* 0x000fe40008000000 */
[----:B------:R-:W-:Y:S01]  /*19c0*/  HGMMA.64x64x16.F32 R56, gdesc[UR4].tnspA, R56, gsb0 ;  /* 0x20e00000043879f0 */ /* 0x000fe20008000838 */
[----:B------:R-:W-:Y:S01]  /*19d0*/  UMOV UR5, 0x40000040 ;  /* 0x4000004000057882 */ /* 0x000fe20000000000 */
[----:B------:R-:W-:Y:S01]  /*19e0*/  UMOV UR4, UR13 ;  /* 0x0000000d00047c82 */ /* 0x000fe20008000000 */
[----:B------:R-:W-:-:S02]  /*19f0*/  WARPGROUP.DEPBAR.LE gsb0, 0x0 ;  /* 0x00008000000079c5 */ /* 0x000fc40000010000 */
[----:B------:R-:W-:-:S06]  /*1a00*/  WARPGROUP.ARRIVE ;  /* 0x00000000000079c5 */ /* 0x000fcc0000000000 */
[----:B------:R-:W-:Y:S01]  /*1a10*/  HGMMA.64x64x16.F32 R24, gdesc[UR4].tnspA, R24, gsb0 ;  /* 0x20e00000041879f0 */ /* 0x000fe20008000818 */
        /* <DEDUP_REMOVED lines=15> */
[----:B------:R-:W-:Y:S01]  /*1b10*/  BPT.TRAP 0x1 ;  /* 0x000000040000795c */ /* 0x000fe20000300000 */
.L_x_24:
[----:B------:R-:W-:Y:S01]  /*1b20*/  ULEA UR4, UR10, UR14, 0x3 ;  /* 0x0000000e0a047291 */ /* 0x000fe2000f8e183f */
[----:B------:R-:W-:-:S03]  /*1b30*/  ISETP.GT.U32.AND P1, PT, R18, 0x1, PT ;  /* 0x000000011200780c */ /* 0x000fc60003f24070 */
[----:B------:R-:W-:-:S04]  /*1b40*/  UIADD3 UR4, UR4, 0x58, URZ ;  /* 0x0000005804047890 */ /* 0x000fc8000fffe03f */
[----:B------:R-:W-:-:S09]  /*1b50*/  UPRMT UR4, URZ, 0x654, UR4 ;  /* 0x000006543f047896 */ /* 0x000fd20008000004 */
[----:B------:R-:W-:Y:S01]  /*1b60*/  SYNCS.ARRIVE.TRANS64.RED.A1T0 RZ, [UR4], RZ ;  /* 0x000000ffffff79a7 */ /* 0x000fe20008100404 */
[----:B------:R-:W-:Y:S05]  /*1b70*/  @P1 BRA `(.L_x_25) ;  /* 0x0000000000041947 */ /* 0x000fea0003800000 */
[----:B------:R-:W-:Y:S01]  /*1b80*/  BPT.TRAP 0x1 ;  /* 0x000000040000795c */ /* 0x000fe20000300000 */
.L_x_25:
[----:B------:R-:W-:Y:S01]  /*1b90*/  UIADD3 UR9, UR9, 0x1, URZ ;  /* 0x0000000109097890 */ /* 0x000fe2000fffe03f */
[C---:B------:R-:W-:Y:S01]  /*1ba0*/  ISETP.GT.AND P1, PT, R0.reuse, 0x1, PT ;  /* 0x000000010000780c */ /* 0x040fe20003f24270 */
[----:B------:R-:W-:Y:S01]  /*1bb0*/  UIADD3 UR10, UR10, 0x1, URZ ;  /* 0x000000010a0a7890 */ /* 0x000fe2000fffe03f */
[----:B------:R-:W-:Y:S01]  /*1bc0*/  VIADD R0, R0, 0xffffffff ;  /* 0xffffffff00007836 */ /* 0x000fe20000000000 */
[----:B------:R-:W-:Y:S02]  /*1bd0*/  UISETP.NE.AND UP0, UPT, UR9, 0xb, UPT ;  /* 0x0000000b0900788c */ /* 0x000fe4000bf05270 */
[----:B------:R-:W-:Y:S02]  /*1be0*/  UISETP.NE.AND UP1, UPT, UR10, 0xb, UPT ;  /* 0x0000000b0a00788c */ /* 0x000fe4000bf25270 */
[----:B------:R-:W-:Y:S02]  /*1bf0*/  USEL UR4, URZ, 0x1, UP0 ;  /* 0x000000013f047887 */ /* 0x000fe40008000000 */
[----:B------:R-:W-:-:S02]  /*1c00*/  USEL UR9, UR9, URZ, UP0 ;  /* 0x0000003f09097287 */ /* 0x000fc40008000000 */
[----:B------:R-:W-:Y:S02]  /*1c10*/  USEL UR10, UR10, URZ, UP1 ;  /* 0x0000003f0a0a7287 */ /* 0x000fe40008800000 */
[----:B------:R-:W-:Y:S01]  /*1c20*/  LOP3.LUT R5, R5, UR4, RZ, 0x3c, !PT ;  /* 0x0000000405057c12 */ /* 0x000fe2000f8e3cff */
[----:B------:R-:W-:Y:S09]  /*1c30*/  @P1 BRA `(.L_x_26) ;  /* 0xfffffffc000c1947 */ /* 0x000ff2000383ffff */
.L_x_19:
[----:B01----:R-:W0:Y:S02]  /*1c40*/  LDC R0, c[0x0][0x28c] ;  /* 0x0000a300ff007b82 */ /* 0x003e240000000800 */
[----:B0-----:R-:W-:-:S13]  /*1c50*/  ISETP.GE.AND P1, PT, R0, 0x1, PT ;  /* 0x000000010000780c */ /* 0x001fda0003f26270 */
[----:B------:R-:W-:Y:S05]  /*1c60*/  @!P1 BRA `(.L_x_27) ;  /* 0x0000000000409947 */ /* 0x000fea0003800000 */
[----:B------:R-:W-:Y:S05]  /*1c70*/  @!P0 BRA `(.L_x_28) ;  /* 0x0000000000048947 */ /* 0x000fea0003800000 */
[----:B------:R-:W-:Y:S01]  /*1c80*/  BPT.TRAP 0x1 ;  /* 0x000000040000795c */ /* 0x000fe20000300000 */
.L_x_28:
[----:B------:R-:W0:Y:S01]  /*1c90*/  S2UR UR7, SR_CgaCtaId ;  /* 0x00000000000779c3 */ /* 0x000e220000008800 */
[----:B------:R-:W-:Y:S01]  /*1ca0*/  UIADD3 UR6, UR44, UR42, URZ ;  /* 0x0000002a2c067290 */ /* 0x000fe2000fffe03f */
[----:B------:R-:W-:-:S03]  /*1cb0*/  ISETP.GT.U32.AND P0, PT, R18, 0x1, PT ;  /* 0x000000011200780c */ /* 0x000fc60003f04070 */
[----:B------:R-:W-:-:S04]  /*1cc0*/  UIMAD.WIDE.U32 UR4, UR6, -0x45d1745d, URZ ;  /* 0xba2e8ba3060478a5 */ /* 0x000fc8000f8e003f */
[----:B------:R-:W-:-:S03]  /*1cd0*/  USHF.R.U32.HI UR4, URZ, 0x3, UR5 ;  /* 0x000000033f047899 */ /* 0x000fc60008011605 */
[----:B------:R-:W-:Y:S01]  /*1ce0*/  UMOV UR5, 0x400 ;  /* 0x0000040000057882 */ /* 0x000fe20000000000 */
[----:B------:R-:W-:Y:S02]  /*1cf0*/  UIMAD UR6, UR4, -0xb, UR6 ;  /* 0xfffffff5040678a4 */ /* 0x000fe4000f8e0206 */
[----:B0-----:R-:W-:-:S04]  /*1d00*/  ULEA UR5, UR7, UR5, 0x18 ;  /* 0x0000000507057291 */ /* 0x001fc8000f8ec03f */
[----:B------:R-:W-:-:S04]  /*1d10*/  ULEA UR6, UR6, UR5, 0x3 ;  /* 0x0000000506067291 */ /* 0x000fc8000f8e183f */
[----:B------:R-:W-:-:S04]  /*1d20*/  UIADD3 UR6, UR6, 0x58, URZ ;  /* 0x0000005806067890 */ /* 0x000fc8000fffe03f */
[----:B------:R-:W-:-:S09]  /*1d30*/  UPRMT UR6, URZ, 0x654, UR6 ;  /* 0x000006543f067896 */ /* 0x000fd20008000006 */
[----:B------:R-:W-:Y:S01]  /*1d40*/  SYNCS.ARRIVE.TRANS64.RED.A1T0 RZ, [UR6], RZ ;  /* 0x000000ffffff79a7 */ /* 0x000fe20008100406 */
[----:B------:R-:W-:Y:S05]  /*1d50*/  @P0 BRA `(.L_x_27) ;  /* 0x0000000000040947 */ /* 0x000fea0003800000 */
[----:B------:R-:W-:Y:S01]  /*1d60*/  BPT.TRAP 0x1 ;  /* 0x000000040000795c */ /* 0x000fe20000300000 */
.L_x_27:
[----:B------:R-:W-:Y:S01]  /*1d70*/  IMAD.SHL.U32 R3, R100, 0x40, RZ ;  /* 0x0000004064037824 */ /* 0x000fe200078e00ff */
[----:B------:R-:W-:Y:S01]  /*1d80*/  UIADD3 UR42, UR43, UR42, URZ ;  /* 0x0000002a2b2a7290 */ /* 0x000fe2000fffe03f */
[----:B------:R-:W-:Y:S01]  /*1d90*/  SHF.R.S32.HI R21, RZ, 0x1f, R19 ;  /* 0x0000001fff157819 */ /* 0x000fe20000011413 */
[----:B------:R-:W-:Y:S01]  /*1da0*/  ULDC UR7, c[0x0][0x288] ;  /* 0x0000a20000077ab9 */ /* 0x000fe20000000800 */
[----:B------:R-:W-:Y:S01]  /*1db0*/  IMAD.SHL.U32 R6, R107, 0x100, RZ ;  /* 0x000001006b067824 */ /* 0x000fe200078e00ff */
[C---:B------:R-:W-:Y:S01]  /*1dc0*/  LOP3.LUT R8, R3.reuse, 0x6, R96, 0xf8, !PT ;  /* 0x0000000603087812 */ /* 0x040fe200078ef860 */
[----:B------:R-:W-:Y:S01]  /*1dd0*/  UISETP.GT.U32.AND UP0, UPT, UR42, 0xa, UPT ;  /* 0x0000000a2a00788c */ /* 0x000fe2000bf04070 */
[----:B------:R-:W-:Y:S01]  /*1de0*/  ISETP.GE.AND P0, PT, R3, UR7, PT ;  /* 0x0000000703007c0c */ /* 0x000fe2000bf06270 */
[----:B------:R-:W-:Y:S01]  /*1df0*/  ULDC.64 UR4, c[0x0][0x5d0] ;  /* 0x0001740000047ab9 */ /* 0x000fe20000000a00 */
[----:B------:R-:W-:Y:S01]  /*1e00*/  SHF.R.S32.HI R9, RZ, 0x1f, R8 ;  /* 0x0000001fff097819 */ /* 0x000fe20000011408 */
[----:B------:R-:W-:Y:S01]  /*1e10*/  ULDC UR10, c[0x0][0x284] ;  /* 0x0000a100000a7ab9 */ /* 0x000fe20000000800 */
[----:B------:R-:W-:Y:S01]  /*1e20*/  IMAD R0, R21, UR4, RZ ;  /* 0x0000000415007c24 */ /* 0x000fe2000f8e02ff */
[----:B------:R-:W-:Y:S01]  /*1e30*/  UISETP.LT.U32.AND UP0, UPT, UR43, 0xb, UP0 ;  /* 0x0000000b2b00788c */ /* 0x000fe20008701070 */
[----:B------:R-:W-:Y:S01]  /*1e40*/  ISETP.GE.OR P0, PT, R6, UR10, P0 ;  /* 0x0000000a06007c0c */ /* 0x000fe20008706670 */
[----:B------:R-:W-:Y:S01]  /*1e50*/  UISETP.GE.U32.AND UP1, UPT, UR43, 0xb, UPT ;  /* 0x0000000b2b00788c */ /* 0x000fe2000bf26070 */
[C---:B------:R-:W-:Y:S01]  /*1e60*/  IMAD R7, R19.reuse, UR5, R0 ;  /* 0x0000000513077c24 */ /* 0x040fe2000f8e0200 */
[----:B------:R-:W-:Y:S01]  /*1e70*/  USEL UR6, URZ, 0x1, !UP0 ;  /* 0x000000013f067887 */ /* 0x000fe2000c000000 */
[----:B------:R-:W-:Y:S01]  /*1e80*/  IMAD.WIDE.U32 R4, R19, UR4, R8 ;  /* 0x0000000413047c25 */ /* 0x000fe2000f8e0008 */
[----:B------:R-:W-:Y:S01]  /*1e90*/  UIMAD.WIDE.U32 UR4, UR42, -0x45d1745d, URZ ;  /* 0xba2e8ba32a0478a5 */ /* 0x000fe2000f8e003f */
[----:B------:R-:W-:-:S02]  /*1ea0*/  ULDC.64 UR8, c[0x0][0x5c8] ;  /* 0x0001720000087ab9 */ /* 0x000fc40000000a00 */
[----:B------:R-:W-:Y:S01]  /*1eb0*/  IMAD.WIDE R106, R107, 0x100, R22 ;  /* 0x000001006b6a7825 */ /* 0x000fe200078e0216 */
[----:B------:R-:W-:Y:S02]  /*1ec0*/  USHF.R.U32.HI UR4, URZ, 0x3, UR5 ;  /* 0x000000033f047899 */ /* 0x000fe40008011605 */
[----:B------:R-:W-:Y:S01]  /*1ed0*/  ULOP3.LUT UR36, UR36, UR6, URZ, 0x3c, !UPT ;  /* 0x0000000624247292 */ /* 0x000fe2000f8e3c3f */
[----:B------:R-:W-:Y:S01]  /*1ee0*/  IMAD R11, R107, UR8, RZ ;  /* 0x000000086b0b7c24 */ /* 0x000fe2000f8e02ff */
[----:B------:R-:W-:Y:S01]  /*1ef0*/  UIMAD UR42, UR4, -0xb, UR42 ;  /* 0xfffffff5042a78a4 */ /* 0x000fe2000f8e022a */
[----:B------:R-:W-:Y:S01]  /*1f00*/  IMAD.IADD R5, R5, 0x1, R7 ;  /* 0x0000000105057824 */ /* 0x000fe200078e0207 */
[----:B------:R-:W-:Y:S01]  /*1f10*/  @UP1 ULOP3.LUT UR36, UR36, 0x1, UR4, 0x78, !UPT ;  /* 0x0000000124241892 */ /* 0x000fe2000f8e7804 */
[C---:B------:R-:W-:Y:S02]  /*1f20*/  IMAD R11, R106.reuse, UR9, R11 ;  /* 0x000000096a0b7c24 */ /* 0x040fe4000f8e020b */
[----:B------:R-:W-:-:S04]  /*1f30*/  IMAD.WIDE.U32 R110, R106, UR8, R4 ;  /* 0x000000086a6e7c25 */ /* 0x000fc8000f8e0004 */
[----:B------:R-:W-:Y:S01]  /*1f40*/  IMAD.MOV.U32 R0, RZ, RZ, -0x1 ;  /* 0xffffffffff007424 */ /* 0x000fe200078e00ff */
[----:B------:R-:W-:Y:S06]  /*1f50*/  @P0 BRA `(.L_x_29) ;  /* 0x0000004c00000947 */ /* 0x000fec0003800000 */
[----:B-----5:R-:W-:Y:S01]  /*1f60*/  FSETP.NEU.AND P1, PT, R89, RZ, PT ;  /* 0x000000ff5900720b */ /* 0x020fe20003f2d000 */
[----:B------:R-:W-:Y:S01]  /*1f70*/  IMAD.IADD R4, R90, 0x1, -R3 ;  /* 0x000000015a047824 */ /* 0x000fe200078e0a03 */
[----:B------:R-:W-:Y:S01]  /*1f80*/  BSSY B0, `(.L_x_29) ;  /* 0x00004bd000007945 */ /* 0x000fe20003800000 */
[----:B------:R-:W-:Y:S02]  /*1f90*/  IMAD.IADD R3, R99, 0x1, -R6 ;  /* 0x0000000163037824 */ /* 0x000fe400078e0a06 */
[----:B------:R-:W-:Y:S01]  /*1fa0*/  IMAD.IADD R103, R111, 0x1, R11 ;  /* 0x000000016f677824 */ /* 0x000fe200078e020b */
[----:B------:R-:W-:-:S04]  /*1fb0*/  ISETP.GT.AND P6, PT, R4, RZ, PT ;  /* 0x000000ff0400720c */ /* 0x000fc80003fc4270 */
[----:B------:R-:W-:-:S03]  /*1fc0*/  ISETP.GT.AND P0, PT, R3, RZ, P6 ;  /* 0x000000ff0300720c */ /* 0x000fc60003704270 */
[----:B------:R-:W-:Y:S10]  /*1fd0*/  @!P1 BRA `(.L_x_30) ;  /* 0x0000003400709947 */ /* 0x000ff40003800000 */
[----:B------:R-:W0:Y:S01]  /*1fe0*/  LDC.64 R14, c[0x0][0x5b8] ;  /* 0x00016e00ff0e7b82 */ /* 0x000e220000000a00 */
[----:B------:R-:W-:-:S07]  /*1ff0*/  ULDC.64 UR4, c[0x0][0x5c0] ;  /* 0x0001700000047ab9 */ /* 0x000fce0000000a00 */
[----:B------:R-:W1:Y:S08]  /*2000*/  LDC.64 R104, c[0x0][0x5b0] ;  /* 0x00016c00ff687b82 */ /* 0x000e700000000a00 */
[----:B------:R-:W2:Y:S01]  /*2010*/  LDC.64 R12, c[0x0][0x5a8] ;  /* 0x00016a00ff0c7b82 */ /* 0x000ea20000000a00 */
[-C--:B0-----:R-:W-:Y:S02]  /*2020*/  IMAD R6, R21, R14.reuse, RZ ;  /* 0x0000000e15067224 */ /* 0x081fe400078e02ff */
[----:B------:R-:W-:-:S04]  /*2030*/  IMAD.WIDE.U32 R20, R19, R14, R8 ;  /* 0x0000000e13147225 */ /* 0x000fc800078e0008 */
[----:B------:R-:W-:Y:S02]  /*2040*/  IMAD R113, R19, R15, R6 ;  /* 0x0000000f13717224 */ /* 0x000fe400078e0206 */
[-C--:B-1----:R-:W-:Y:S02]  /*2050*/  IMAD R5, R107, R104.reuse, RZ ;  /* 0x000000686b057224 */ /* 0x082fe400078e02ff */
[----:B------:R-:W-:Y:S02]  /*2060*/  IMAD.IADD R101, R21, 0x1, R113 ;  /* 0x0000000115657824 */ /* 0x000fe400078e0271 */
[----:B------:R-:W-:Y:S02]  /*2070*/  IMAD.MOV.U32 R100, RZ, RZ, R20 ;  /* 0x000000ffff647224 */ /* 0x000fe400078e0014 */
[C---:B------:R-:W-:Y:S02]  /*2080*/  IMAD R117, R106.reuse, R105, R5 ;  /* 0x000000696a757224 */ /* 0x040fe400078e0205 */
[----:B------:R-:W-:-:S04]  /*2090*/  IMAD.WIDE.U32 R6, R106, R104, R100 ;  /* 0x000000686a067225 */ /* 0x000fc800078e0064 */
[----:B------:R-:W-:Y:S01]  /*20a0*/  IMAD.IADD R5, R7, 0x1, R117 ;  /* 0x0000000107057824 */ /* 0x000fe200078e0275 */
[----:B--2---:R-:W-:-:S04]  /*20b0*/  LEA R10, P1, R6, R12, 0x1 ;  /* 0x0000000c060a7211 */ /* 0x004fc800078208ff */
[----:B------:R-:W-:-:S05]  /*20c0*/  LEA.HI.X R11, R6, R13, R5, 0x1, P1 ;  /* 0x0000000d060b7211 */ /* 0x000fca00008f0c05 */
[----:B------:R-:W2:Y:S01]  /*20d0*/  @P0 LDG.E.LTC128B.U16 R5, desc[UR40][R10.64] ;  /* 0x000000280a050981 */ /* 0x000ea2000c1e1520 */
[----:B------:R-:W-:Y:S01]  /*20e0*/  ISETP.GT.AND P4, PT, R4, 0x1, PT ;  /* 0x000000010400780c */ /* 0x000fe20003f84270 */
[----:B------:R-:W-:Y:S01]  /*20f0*/  IMAD.WIDE.U32 R6, R106, R104, R8 ;  /* 0x000000686a067225 */ /* 0x000fe200078e0008 */
[----:B------:R-:W-:Y:S01]  /*2100*/  BSSY B1, `(.L_x_31) ;  /* 0x0000013000017945 */ /* 0x000fe20003800000 */
[----:B------:R-:W-:Y:S02]  /*2110*/  SHF.L.U64.HI R111, R104, 0x3, R105 ;  /* 0x00000003686f7819 */ /* 0x000fe40000010269 */
[----:B------:R-:W-:Y:S01]  /*2120*/  IMAD.IADD R7, R117, 0x1, R7 ;  /* 0x0000000175077824 */ /* 0x000fe200078e0207 */
[----:B------:R-:W-:Y:S01]  /*2130*/  P2R R116, PR, RZ, 0x10 ;  /* 0x00000010ff747803 */ /* 0x000fe20000000000 */
[----:B------:R-:W-:-:S04]  /*2140*/  IMAD.WIDE.U32 R108, R19, R14, R6 ;  /* 0x0000000e136c7225 */ /* 0x000fc800078e0006 */
[----:B------:R-:W-:Y:S01]  /*2150*/  IMAD.IADD R7, R113, 0x1, R109 ;  /* 0x0000000171077824 */ /* 0x000fe200078e026d */
[----:B------:R-:W-:-:S04]  /*2160*/  LEA R6, P2, R108, R12, 0x1 ;  /* 0x0000000c6c067211 */ /* 0x000fc800078408ff */
[----:B------:R-:W-:Y:S01]  /*2170*/  LEA.HI.X R7, R108, R13, R7, 0x1, P2 ;  /* 0x0000000d6c077211 */ /* 0x000fe200010f0c07 */
[----:B--2---:R-:W-:-:S05]  /*2180*/  HADD2.F32 R102, -RZ, R5.H0_H0 ;  /* 0x20000005ff667230 */ /* 0x004fca0000004100 */
[----:B------:R-:W-:Y:S01]  /*2190*/  FMUL R15, R102, R89 ;  /* 0x00000059660f7220 */ /* 0x000fe20000400000 */
[----:B------:R-:W-:-:S03]  /*21a0*/  LEA R102, P1, R110, UR4, 0x1 ;  /* 0x000000046e667c11 */ /* 0x000fc6000f8208ff */
[----:B------:R-:W-:Y:S01]  /*21b0*/  FFMA R15, R56, R88, R15 ;  /* 0x00000058380f7223 */ /* 0x000fe2000000000f */
[----:B------:R-:W-:Y:S01]  /*21c0*/  LEA.HI.X R103, R110, UR5, R103, 0x1, P1 ;  /* 0x000000056e677c11 */ /* 0x000fe200088f0c67 */
[----:B------:R-:W-:Y:S01]  /*21d0*/  IMAD.SHL.U32 R110, R104, 0x8, RZ ;  /* 0x00000008686e7824 */ /* 0x000fe200078e00ff */
[----:B------:R-:W-:Y:S02]  /*21e0*/  ISETP.GT.AND P1, PT, R3, RZ, P4 ;  /* 0x000000ff0300720c */ /* 0x000fe40002724270 */
[----:B------:R-:W-:-:S05]  /*21f0*/  F2FP.F16.F32.PACK_AB R15, RZ, R15 ;  /* 0x0000000fff0f723e */ /* 0x000fca00000000ff */
[----:B------:R0:W-:Y:S06]  /*2200*/  @P0 STG.E.U16 desc[UR40][R102.64], R15 ;  /* 0x0000000f66000986 */ /* 0x0001ec000c101528 */
[----:B------:R-:W-:Y:S05]  /*2210*/  @!P1 BRA `(.L_x_32) ;  /* 0x0000000000049947 */ /* 0x000fea0003800000 */
[----:B------:R1:W5:Y:S02]  /*2220*/  LDG.E.LTC128B.U16 R5, desc[UR40][R6.64+0x2] ;  /* 0x0000022806057981 */ /* 0x000364000c1e1520 */
.L_x_32:
[----:B------:R-:W-:Y:S05]  /*2230*/  BSYNC B1 ;  /* 0x0000000000017941 */ /* 0x000fea0003800000 */
.L_x_31:
[----:B-----5:R-:W-:Y:S01]  /*2240*/  HADD2.F32 R10, -RZ, R5.H0_H0 ;  /* 0x20000005ff0a7230 */ /* 0x020fe20000004100 */
[----:B------:R-:W-:Y:S01]  /*2250*/  ISETP.GT.AND P0, PT, R3, 0x8, P6 ;  /* 0x000000080300780c */ /* 0x000fe20003704270 */
[----:B------:R-:W-:Y:S01]  /*2260*/  IMAD.WIDE.U32 R114, R106, R104, R110 ;  /* 0x000000686a727225 */ /* 0x000fe200078e006e */
[----:B0-----:R-:W-:-:S03]  /*2270*/  PRMT R15, R5, 0x7610, R15 ;  /* 0x00007610050f7816 */ /* 0x001fc6000000000f */
[----:B------:R-:W-:Y:S01]  /*2280*/  FMUL R10, R10, R89 ;  /* 0x000000590a0a7220 */ /* 0x000fe20000400000 */
[----:B------:R-:W-:Y:S01]  /*2290*/  IMAD.IADD R117, R117, 0x1, R115 ;  /* 0x0000000175757824 */ /* 0x000fe200078e0273 */
[----:B------:R-:W-:Y:S02]  /*22a0*/  IADD3 R11, P2, R20, R114, RZ ;  /* 0x00000072140b7210 */ /* 0x000fe40007f5e0ff */
[----:B------:R-:W-:-:S03]  /*22b0*/  FFMA R57, R57, R88, R10 ;  /* 0x0000005839397223 */ /* 0x000fc6000000000a */
[----:B------:R-:W-:Y:S01]  /*22c0*/  IMAD.X R56, R117, 0x1, R101, P2 ;  /* 0x0000000175387824 */ /* 0x000fe200010e0665 */
[C---:B------:R-:W-:Y:S02]  /*22d0*/  LEA R10, P2, R11.reuse, R12, 0x1 ;  /* 0x0000000c0b0a7211 */ /* 0x040fe400078408ff */
[----:B------:R-:W-:Y:S02]  /*22e0*/  F2FP.F16.F32.PACK_AB R57, RZ, R57 ;  /* 0x00000039ff39723e */ /* 0x000fe400000000ff */
[----:B------:R-:W-:Y:S01]  /*22f0*/  LEA.HI.X R11, R11, R13, R56, 0x1, P2 ;  /* 0x0000000d0b0b7211 */ /* 0x000fe200010f0c38 */
[----:B------:R-:W-:Y:S01]  /*2300*/  @P1 IMAD.MOV.U32 R56, RZ, RZ, R102 ;  /* 0x000000ffff381224 */ /* 0x000fe200078e0066 */
[----:B------:R-:W-:Y:S01]  /*2310*/  PRMT R109, R57, 0x7610, R109 ;  /* 0x00007610396d7816 */ /* 0x000fe2000000006d */
[----:B------:R-:W-:-:S05]  /*2320*/  @P1 IMAD.MOV.U32 R57, RZ, RZ, R103 ;  /* 0x000000ffff391224 */ /* 0x000fca00078e0067 */
[----:B------:R0:W-:Y:S04]  /*2330*/  @P1 STG.E.U16 desc[UR40][R56.64+0x2], R109 ;  /* 0x0000026d38001986 */ /* 0x0001e8000c101528 */
[----:B------:R-:W2:Y:S01]  /*2340*/  @P0 LDG.E.LTC128B.U16 R15, desc[UR40][R10.64] ;  /* 0x000000280a0f0981 */ /* 0x000ea2000c1e1520 */
[----:B------:R-:W-:Y:S01]  /*2350*/  IADD3 R114, P1, R8, R114, RZ ;  /* 0x0000007208727210 */ /* 0x000fe20007f3e0ff */
[----:B------:R-:W-:Y:S01]  /*2360*/  BSSY B1, `(.L_x_33) ;  /* 0x0000012000017945 */ /* 0x000fe20003800000 */
[----:B------:R-:W-:-:S03]  /*2370*/  SHF.L.U64.HI R119, R94, 0x1, R93 ;  /* 0x000000015e777819 */ /* 0x000fc6000001025d */
[----:B------:R-:W-:Y:S01]  /*2380*/  IMAD.X R115, R9, 0x1, R117, P1 ;  /* 0x0000000109737824 */ /* 0x000fe200008e0675 */
[----:B------:R-:W-:Y:S01]  /*2390*/  ISETP.GT.AND P1, PT, R3, 0x8, P4 ;  /* 0x000000080300780c */ /* 0x000fe20002724270 */
[----:B------:R-:W-:Y:S02]  /*23a0*/  IMAD.SHL.U32 R117, R94, 0x2, RZ ;  /* 0x000000025e757824 */ /* 0x000fe400078e00ff */
[----:B------:R-:W-:-:S04]  /*23b0*/  IMAD.WIDE.U32 R114, R19, R14, R114 ;  /* 0x0000000e13727225 */ /* 0x000fc800078e0072 */
[----:B0-----:R-:W-:Y:S01]  /*23c0*/  IMAD.IADD R57, R113, 0x1, R115 ;  /* 0x0000000171397824 */ /* 0x001fe200078e0273 */
[----:B------:R-:W-:-:S04]  /*23d0*/  LEA R56, P3, R114, R12, 0x1 ;  /* 0x0000000c72387211 */ /* 0x000fc800078608ff */
[----:B------:R-:W-:Y:S01]  /*23e0*/  LEA.HI.X R57, R114, R13, R57, 0x1, P3 ;  /* 0x0000000d72397211 */ /* 0x000fe200018f0c39 */
[----:B--2---:R-:W-:-:S05]  /*23f0*/  HADD2.F32 R108, -RZ, R15.H0_H0 ;  /* 0x2000000fff6c7230 */ /* 0x004fca0000004100 */
[----:B------:R-:W-:Y:S01]  /*2400*/  FMUL R5, R108, R89 ;  /* 0x000000596c057220 */ /* 0x000fe20000400000 */
[----:B------:R-:W-:-:S03]  /*2410*/  IADD3 R108, P2, R117, R102, RZ ;  /* 0x00000066756c7210 */ /* 0x000fc60007f5e0ff */
[----:B------:R-:W-:Y:S02]  /*2420*/  FFMA R5, R58, R88, R5 ;  /* 0x000000583a057223 */ /* 0x000fe40000000005 */
[----:B------:R-:W-:-:S03]  /*2430*/  IMAD.X R109, R119, 0x1, R103, P2 ;  /* 0x00000001776d7824 */ /* 0x000fc600010e0667 */
[----:B------:R-:W-:-:S05]  /*2440*/  F2FP.F16.F32.PACK_AB R5, RZ, R5 ;  /* 0x00000005ff05723e */ /* 0x000fca00000000ff */
[----:B------:R0:W-:Y:S01]  /*2450*/  @P0 STG.E.U16 desc[UR40][R108.64], R5 ;  /* 0x000000056c000986 */ /* 0x0001e2000c101528 */
[----:B------:R-:W-:Y:S05]  /*2460*/  @!P1 BRA `(.L_x_34) ;  /* 0x0000000000049947 */ /* 0x000fea0003800000 */
[----:B------:R2:W5:Y:S02]  /*2470*/  LDG.E.LTC128B.U16 R15, desc[UR40][R56.64+0x2] ;  /* 0x00000228380f7981 */ /* 0x000564000c1e1520 */
.L_x_34:
[----:B------:R-:W-:Y:S05]  /*2480*/  BSYNC B1 ;  /* 0x0000000000017941 */ /* 0x000fea0003800000 */
.L_x_33:
[----:B-----5:R-:W-:Y:S01]  /*2490*/  HADD2.F32 R10, -RZ, R15.H0_H0 ;  /* 0x2000000fff0a7230 */ /* 0x020fe20000004100 */
[----:B------:R-:W-:Y:S01]  /*24a0*/  ISETP.GT.AND P4, PT, R4, 0x8, PT ;  /* 0x000000080400780c */ /* 0x000fe20003f84270 */
[----:B------:R-:W-:Y:S01]  /*24b0*/  IMAD.MOV.U32 R58, RZ, RZ, R108 ;  /* 0x000000ffff3a7224 */ /* 0x000fe200078e006c */
[----:B------:R-:W-:Y:S01]  /*24c0*/  BSSY B1, `(.L_x_35) ;  /* 0x000000b000017945 */ /* 0x000fe20003800000 */
[----:B------:R-:W-:Y:S01]  /*24d0*/  PRMT R114, R15, 0x7610, R114 ;  /* 0x000076100f727816 */ /* 0x000fe20000000072 */
[----:B------:R-:W-:Y:S01]  /*24e0*/  FMUL R10, R10, R89 ;  /* 0x000000590a0a7220 */ /* 0x000fe20000400000 */
[----:B------:R-:W-:Y:S02]  /*24f0*/  ISETP.GT.AND P0, PT, R3, RZ, P4 ;  /* 0x000000ff0300720c */ /* 0x000fe40002704270 */
[----:B------:R-:W-:Y:S01]  /*2500*/  P2R R115, PR, RZ, 0x10 ;  /* 0x00000010ff737803 */ /* 0x000fe20000000000 */
[----:B------:R-:W-:Y:S01]  /*2510*/  FFMA R10, R59, R88, R10 ;  /* 0x000000583b0a7223 */ /* 0x000fe2000000000a */
[----:B------:R-:W-:-:S04]  /*2520*/  IMAD.MOV.U32 R59, RZ, RZ, R109 ;  /* 0x000000ffff3b7224 */ /* 0x000fc800078e006d */
[----:B------:R-:W-:-:S05]  /*2530*/  F2FP.F16.F32.PACK_AB R10, RZ, R10 ;  /* 0x0000000aff0a723e */ /* 0x000fca00000000ff */
[----:B------:R3:W-:Y:S01]  /*2540*/  @P1 STG.E.U16 desc[UR40][R58.64+0x2], R10 ;  /* 0x0000020a3a001986 */ /* 0x0007e2000c101528 */
[----:B------:R-:W-:Y:S05]  /*2550*/  @!P0 BRA `(.L_x_36) ;  /* 0x0000000000048947 */ /* 0x000fea0003800000 */
[----:B------:R4:W5:Y:S02]  /*2560*/  LDG.E.LTC128B.U16 R114, desc[UR40][R6.64+0x10] ;  /* 0x0000102806727981 */ /* 0x000964000c1e1520 */
.L_x_36:
[----:B------:R-:W-:Y:S05]  /*2570*/  BSYNC B1 ;  /* 0x0000000000017941 */ /* 0x000fea0003800000 */
.L_x_35:
[----:B---3-5:R-:W-:Y:S01]  /*2580*/  HADD2.F32 R10, -RZ, R114.H0_H0 ;  /* 0x20000072ff0a7230 */ /* 0x028fe20000004100 */
[C---:B0-----:R-:W-:Y:S01]  /*2590*/  SHF.L.U64.HI R5, R95.reuse, 0x1, R92 ;  /* 0x000000015f057819 */ /* 0x041fe2000001025c */
[----:B------:R-:W-:Y:S01]  /*25a0*/  IMAD.SHL.U32 R15, R95, 0x2, RZ ;  /* 0x000000025f0f7824 */ /* 0x000fe200078e00ff */
[----:B------:R-:W-:Y:S01]  /*25b0*/  ISETP.GT.AND P3, PT, R4, 0x9, PT ;  /* 0x000000090400780c */ /* 0x000fe20003f64270 */
[----:B------:R-:W-:Y:S01]  /*25c0*/  BSSY B1, `(.L_x_37) ;  /* 0x000000b000017945 */ /* 0x000fe20003800000 */
[----:B------:R-:W-:Y:S02]  /*25d0*/  FMUL R11, R10, R89 ;  /* 0x000000590a0b7220 */ /* 0x000fe40000400000 */
[----:B------:R-:W-:Y:S02]  /*25e0*/  IADD3 R10, P1, P2, R15, R102, R117 ;  /* 0x000000660f0a7210 */ /* 0x000fe40007a3e075 */
[----:B------:R-:W-:Y:S01]  /*25f0*/  FFMA R60, R60, R88, R11 ;  /* 0x000000583c3c7223 */ /* 0x000fe2000000000b */
[----:B------:R-:W-:-:S02]  /*2600*/  P2R R117, PR, RZ, 0x8 ;  /* 0x00000008ff757803 */ /* 0x000fc40000000000 */
[----:B------:R-:W-:Y:S02]  /*2610*/  IADD3.X R11, R5, R103, R119, P1, P2 ;  /* 0x00000067050b7210 */ /* 0x000fe40000fe4477 */
[----:B------:R-:W-:Y:S02]  /*2620*/  F2FP.F16.F32.PACK_AB R60, RZ, R60 ;  /* 0x0000003cff3c723e */ /* 0x000fe400000000ff */
[----:B------:R-:W-:-:S03]  /*2630*/  ISETP.GT.AND P1, PT, R3, RZ, P3 ;  /* 0x000000ff0300720c */ /* 0x000fc60001f24270 */
[----:B------:R0:W-:Y:S10]  /*2640*/  @P0 STG.E.U16 desc[UR40][R102.64+0x10], R60 ;  /* 0x0000103c66000986 */ /* 0x0001f4000c101528 */
[----:B------:R-:W-:Y:S05]  /*2650*/  @!P1 BRA `(.L_x_38) ;  /* 0x0000000000049947 */ /* 0x000fea0003800000 */
[----:B------:R3:W5:Y:S02]  /*2660*/  LDG.E.LTC128B.U16 R114, desc[UR40][R6.64+0x12] ;  /* 0x0000122806727981 */ /* 0x000764000c1e1520 */
.L_x_38:
[----:B------:R-:W-:Y:S05]  /*2670*/  BSYNC B1 ;  /* 0x0000000000017941 */ /* 0x000fea0003800000 */
.L_x_37:
[----:B0----5:R-:W-:Y:S01]  /*2680*/  HADD2.F32 R60, -RZ, R114.H0_H0 ;  /* 0x20000072ff3c7230 */ /* 0x021fe20000004100 */
[----:B------:R-:W-:Y:S01]  /*2690*/  ISETP.GT.AND P0, PT, R3, 0x8, P4 ;  /* 0x000000080300780c */ /* 0x000fe20002704270 */
[----:B------:R-:W-:Y:S03]  /*26a0*/  BSSY B1, `(.L_x_39) ;  /* 0x000000a000017945 */ /* 0x000fe60003800000 */
[----:B------:R-:W-:-:S04]  /*26b0*/  FMUL R60, R60, R89 ;  /* 0x000000593c3c7220 */ /* 0x000fc80000400000 */
[----:B------:R-:W-:Y:S01]  /*26c0*/  FFMA R60, R61, R88, R60 ;  /* 0x000000583d3c7223 */ /* 0x000fe2000000003c */
[----:B------:R-:W-:-:S04]  /*26d0*/  @P1 IMAD.MOV.U32 R61, RZ, RZ, R103 ;  /* 0x000000ffff3d1224 */ /* 0x000fc800078e0067 */
[----:B------:R-:W-:-:S04]  /*26e0*/  F2FP.F16.F32.PACK_AB R60, RZ, R60 ;  /* 0x0000003cff3c723e */ /* 0x000fc800000000ff */
[----:B------:R-:W-:Y:S01]  /*26f0*/  PRMT R118, R60, 0x7610, R118 ;  /* 0x000076103c767816 */ /* 0x000fe20000000076 */
[----:B------:R-:W-:-:S05]  /*2700*/  @P1 IMAD.MOV.U32 R60, RZ, RZ, R102 ;  /* 0x000000ffff3c1224 */ /* 0x000fca00078e0066 */
[----:B------:R0:W-:Y:S01]  /*2710*/  @P1 STG.E.U16 desc[UR40][R60.64+0x12], R118 ;  /* 0x000012763c001986 */ /* 0x0001e2000c101528 */
[----:B------:R-:W-:Y:S05]  /*2720*/  @!P0 BRA `(.L_x_40) ;  /* 0x0000000000048947 */ /* 0x000fea0003800000 */
[----:B------:R0:W5:Y:S02]  /*2730*/  LDG.E.LTC128B.U16 R114, desc[UR40][R56.64+0x10] ;  /* 0x0000102838727981 */ /* 0x000164000c1e1520 */
.L_x_40:
[----:B------:R-:W-:Y:S05]  /*2740*/  BSYNC B1 ;  /* 0x0000000000017941 */ /* 0x000fea0003800000 */
.L_x_39:
[----:B0----5:R-:W-:Y:S01]  /*2750*/  HADD2.F32 R60, -RZ, R114.H0_H0 ;  /* 0x20000072ff3c7230 */ /* 0x021fe20000004100 */
[----:B------:R-:W-:Y:S01]  /*2760*/  ISETP.GT.AND P1, PT, R3, 0x8, P3 ;  /* 0x000000080300780c */ /* 0x000fe20001f24270 */
[----:B------:R-:W-:Y:S03]  /*2770*/  BSSY B1, `(.L_x_41) ;  /* 0x0000007000017945 */ /* 0x000fe60003800000 */
[----:B------:R-:W-:-:S04]  /*2780*/  FMUL R61, R60, R89 ;  /* 0x000000593c3d7220 */ /* 0x000fc80000400000 */
[----:B------:R-:W-:-:S05]  /*2790*/  FFMA R61, R62, R88, R61 ;  /* 0x000000583e3d7223 */ /* 0x000fca000000003d */
[----:B------:R-:W-:-:S05]  /*27a0*/  F2FP.F16.F32.PACK_AB R61, RZ, R61 ;  /* 0x0000003dff3d723e */ /* 0x000fca00000000ff */
[----:B------:R0:W-:Y:S01]  /*27b0*/  @P0 STG.E.U16 desc[UR40][R58.64+0x10], R61 ;  /* 0x0000103d3a000986 */ /* 0x0001e2000c101528 */
[----:B------:R-:W-:Y:S05]  /*27c0*/  @!P1 BRA `(.L_x_42) ;  /* 0x0000000000049947 */ /* 0x000fea0003800000 */
[----:B------:R0:W5:Y:S02]  /*27d0*/  LDG.E.LTC128B.U16 R114, desc[UR40][R56.64+0x12] ;  /* 0x0000122838727981 */ /* 0x000164000c1e1520 */
.L_x_42:
[----:B------:R-:W-:Y:S05]  /*27e0*/  BSYNC B1 ;  /* 0x0000000000017941 */ /* 0x000fea0003800000 */
.L_x_41:
[----:B-----5:R-:W-:Y:S01]  /*27f0*/  HADD2.F32 R60, -RZ, R114.H0_H0 ;  /* 0x20000072ff3c7230 */ /* 0x020fe20000004100 */
[----:B------:R-:W-:Y:S01]  /*2800*/  IADD3 R121, P0, R106, 0x80, RZ ;  /* 0x000000806a797810 */ /* 0x000fe20007f1e0ff */
[----:B------:R-:W-:Y:S01]  /*2810*/  BSSY B1, `(.L_x_43) ;  /* 0x000000b000017945 */ /* 0x000fe20003800000 */
[----:B------:R-:W-:Y:S02]  /*2820*/  ISETP.GT.AND P2, PT, R4, 0x10, PT ;  /* 0x000000100400780c */ /* 0x000fe40003f44270 */
[----:B------:R-:W-:Y:S01]  /*2830*/  FMUL R60, R60, R89 ;  /* 0x000000593c3c7220 */ /* 0x000fe20000400000 */
[----:B------:R-:W-:Y:S01]  /*2840*/  IMAD.X R107, RZ, RZ, R107, P0 ;  /* 0x000000ffff6b7224 */ /* 0x000fe200000e066b */
[----:B------:R-:W-:Y:S02]  /*2850*/  ISETP.GT.AND P0, PT, R3, RZ, P2 ;  /* 0x000000ff0300720c */ /* 0x000fe40001704270 */
[----:B------:R-:W-:Y:S01]  /*2860*/  FFMA R60, R63, R88, R60 ;  /* 0x000000583f3c7223 */ /* 0x000fe2000000003c */
[----:B------:R-:W-:-:S04]  /*2870*/  P2R R118, PR, RZ, 0x4 ;  /* 0x00000004ff767803 */ /* 0x000fc80000000000 */
[----:B------:R-:W-:-:S05]  /*2880*/  F2FP.F16.F32.PACK_AB R60, RZ, R60 ;  /* 0x0000003cff3c723e */ /* 0x000fca00000000ff */
[----:B------:R0:W-:Y:S01]  /*2890*/  @P1 STG.E.U16 desc[UR40][R58.64+0x12], R60 ;  /* 0x0000123c3a001986 */ /* 0x0001e2000c101528 */
[----:B------:R-:W-:Y:S05]  /*28a0*/  @!P0 BRA `(.L_x_44) ;  /* 0x0000000000048947 */ /* 0x000fea0003800000 */
[----:B------:R0:W5:Y:S02]  /*28b0*/  LDG.E.LTC128B.U16 R114, desc[UR40][R6.64+0x20] ;  /* 0x0000202806727981 */ /* 0x000164000c1e1520 */
.L_x_44:
[----:B------:R-:W-:Y:S05]  /*28c0*/  BSYNC B1 ;  /* 0x0000000000017941 */ /* 0x000fea0003800000 */
.L_x_43:
[----:B0----5:R-:W-:Y:S01]  /*28d0*/  HADD2.F32 R60, -RZ, R114.H0_H0 ;  /* 0x20000072ff3c7230 */ /* 0x021fe20000004100 */
[----:B------:R-:W-:Y:S01]  /*28e0*/  ISETP.GT.AND P1, PT, R4, 0x11, PT ;  /* 0x000000110400780c */ /* 0x000fe20003f24270 */
[-C--:B------:R-:W-:Y:S01]  /*28f0*/  IMAD.WIDE.U32 R62, R121, R104.reuse, R8 ;  /* 0x00000068793e7225 */ /* 0x080fe200078e0008 */
[----:B------:R-:W-:Y:S03]  /*2900*/  BSSY B1, `(.L_x_45) ;  /* 0x0000021000017945 */ /* 0x000fe60003800000 */
[----:B------:R-:W-:Y:S01]  /*2910*/  FMUL R21, R60, R89 ;  /* 0x000000593c157220 */ /* 0x000fe20000400000 */
[----:B------:R-:W-:-:S03]  /*2920*/  IMAD R60, R107, R104, RZ ;  /* 0x000000686b3c7224 */ /* 0x000fc600078e02ff */
[----:B------:R-:W-:Y:S01]  /*2930*/  FFMA R21, R64, R88, R21 ;  /* 0x0000005840157223 */ /* 0x000fe20000000015 */
[C---:B------:R-:W-:Y:S02]  /*2940*/  IMAD R119, R121.reuse, R105, R60 ;  /* 0x0000006979777224 */ /* 0x040fe400078e023c */
[----:B------:R-:W-:Y:S02]  /*2950*/  IMAD.WIDE.U32 R60, R121, R104, R100 ;  /* 0x00000068793c7225 */ /* 0x000fe400078e0064 */
[----:B------:R-:W-:Y:S02]  /*2960*/  F2FP.F16.F32.PACK_AB R21, RZ, R21 ;  /* 0x00000015ff15723e */ /* 0x000fe400000000ff */
[----:B------:R-:W-:Y:S02]  /*2970*/  IMAD.IADD R63, R119, 0x1, R63 ;  /* 0x00000001773f7824 */ /* 0x000fe400078e023f */
[----:B------:R-:W-:Y:S01]  /*2980*/  PRMT R105, R21, 0x7610, R105 ;  /* 0x0000761015697816 */ /* 0x000fe20000000069 */
[----:B------:R-:W-:-:S02]  /*2990*/  IMAD.IADD R21, R61, 0x1, R119 ;  /* 0x000000013d157824 */ /* 0x000fc400078e0277 */
[----:B------:R-:W-:Y:S02]  /*29a0*/  IMAD.WIDE.U32 R106, R19, R14, R62 ;  /* 0x0000000e136a7225 */ /* 0x000fe400078e003e */
[----:B------:R0:W-:Y:S01]  /*29b0*/  @P0 STG.E.U16 desc[UR40][R102.64+0x20], R105 ;  /* 0x0000206966000986 */ /* 0x0001e2000c101528 */
[----:B------:R-:W-:-:S04]  /*29c0*/  LEA R62, P0, R60, R12, 0x1 ;  /* 0x0000000c3c3e7211 */ /* 0x000fc800078008ff */
[----:B------:R-:W-:Y:S01]  /*29d0*/  LEA.HI.X R63, R60, R13, R21, 0x1, P0 ;  /* 0x0000000d3c3f7211 */ /* 0x000fe200000f0c15 */
[----:B------:R-:W-:Y:S01]  /*29e0*/  IMAD.IADD R21, R113, 0x1, R107 ;  /* 0x0000000171157824 */ /* 0x000fe200078e026b */
[----:B------:R-:W-:-:S04]  /*29f0*/  LEA R60, P0, R106, R12, 0x1 ;  /* 0x0000000c6a3c7211 */ /* 0x000fc800078008ff */
[----:B------:R-:W-:Y:S01]  /*2a00*/  LEA.HI.X R61, R106, R13, R21, 0x1, P0 ;  /* 0x0000000d6a3d7211 */ /* 0x000fe200000f0c15 */
[----:B0-----:R-:W-:-:S04]  /*2a10*/  IMAD.WIDE.U32 R104, R121, R104, R110 ;  /* 0x0000006879687225 */ /* 0x001fc800078e006e */
[----:B------:R-:W-:Y:S01]  /*2a20*/  IMAD.IADD R119, R119, 0x1, R105 ;  /* 0x0000000177777824 */ /* 0x000fe200078e0269 */
[----:B------:R-:W-:-:S05]  /*2a30*/  IADD3 R64, P0, R20, R104, RZ ;  /* 0x0000006814407210 */ /* 0x000fca0007f1e0ff */
[----:B------:R-:W-:Y:S01]  /*2a40*/  IMAD.X R100, R119, 0x1, R101, P0 ;  /* 0x0000000177647824 */ /* 0x000fe200000e0665 */
[----:B------:R-:W-:-:S05]  /*2a50*/  IADD3 R20, P0, R8, R104, RZ ;  /* 0x0000006808147210 */ /* 0x000fca0007f1e0ff */
[----:B------:R-:W-:Y:S01]  /*2a60*/  IMAD.X R21, R9, 0x1, R119, P0 ;  /* 0x0000000109157824 */ /* 0x000fe200000e0677 */
[----:B------:R-:W-:Y:S01]  /*2a70*/  LEA R8, P0, R64, R12, 0x1 ;  /* 0x0000000c40087211 */ /* 0x000fe200078008ff */
[----:B------:R-:W-:-:S03]  /*2a80*/  IMAD.WIDE.U32 R20, R19, R14, R20 ;  /* 0x0000000e13147225 */ /* 0x000fc600078e0014 */
[----:B------:R-:W-:Y:S02]  /*2a90*/  LEA.HI.X R9, R64, R13, R100, 0x1, P0 ;  /* 0x0000000d40097211 */ /* 0x000fe400000f0c64 */
[----:B------:R-:W-:Y:S01]  /*2aa0*/  P2R R100, PR, RZ, 0x2 ;  /* 0x00000002ff647803 */ /* 0x000fe20000000000 */
[----:B------:R-:W-:Y:S01]  /*2ab0*/  IMAD.IADD R113, R113, 0x1, R21 ;  /* 0x0000000171717824 */ /* 0x000fe200078e0215 */
[----:B------:R-:W-:-:S04]  /*2ac0*/  LEA R12, P0, R20, R12, 0x1 ;  /* 0x0000000c140c7211 */ /* 0x000fc800078008ff */
[----:B------:R-:W-:Y:S02]  /*2ad0*/  LEA.HI.X R13, R20, R13, R113, 0x1, P0 ;  /* 0x0000000d140d7211 */ /* 0x000fe400000f0c71 */
[----:B------:R-:W-:-:S13]  /*2ae0*/  ISETP.GT.AND P0, PT, R3, RZ, P1 ;  /* 0x000000ff0300720c */ /* 0x000fda0000f04270 */
[----:B------:R-:W-:Y:S05]  /*2af0*/  @!P0 BRA `(.L_x_46) ;  /* 0x0000000000048947 */ /* 0x000fea0003800000 */
[----:B------:R0:W5:Y:S02]  /*2b00*/  LDG.E.LTC128B.U16 R114, desc[UR40][R6.64+0x22] ;  /* 0x0000222806727981 */ /* 0x000164000c1e1520 */
.L_x_46:
[----:B------:R-:W-:Y:S05]  /*2b10*/  BSYNC B1 ;  /* 0x0000000000017941 */ /* 0x000fea0003800000 */
.L_x_45:
[----:B-----5:R-:W-:Y:S01]  /*2b20*/  HADD2.F32 R14, -RZ, R114.H0_H0 ;  /* 0x20000072ff0e7230 */ /* 0x020fe20000004100 */
[----:B------:R-:W-:Y:S01]  /*2b30*/  BSSY B1, `(.L_x_47) ;  /* 0x000000a000017945 */ /* 0x000fe20003800000 */
[----:B------:R-:W-:Y:S02]  /*2b40*/  @P0 IMAD.MOV.U32 R20, RZ, RZ, R102 ;  /* 0x000000ffff140224 */ /* 0x000fe400078e0066 */
[----:B------:R-:W-:Y:S02]  /*2b50*/  @P0 IMAD.MOV.U32 R21, RZ, RZ, R103 ;  /* 0x000000ffff150224 */ /* 0x000fe400078e0067 */
[----:B------:R-:W-:-:S04]  /*2b60*/  FMUL R14, R14, R89 ;  /* 0x000000590e0e7220 */ /* 0x000fc80000400000 */
[----:B------:R-:W-:-:S05]  /*2b70*/  FFMA R14, R65, R88, R14 ;  /* 0x00000058410e7223 */ /* 0x000fca000000000e */
[----:B------:R-:W-:-:S05]  /*2b80*/  F2FP.F16.F32.PACK_AB R14, RZ, R14 ;  /* 0x0000000eff0e723e */ /* 0x000fca00000000ff */
[----:B------:R0:W-:Y:S01]  /*2b90*/  @P0 STG.E.U16 desc[UR40][R20.64+0x22], R14 ;  /* 0x0000220e14000986 */ /* 0x0001e2000c101528 */
[----:B------:R-:W-:-:S13]  /*2ba0*/  ISETP.GT.AND P0, PT, R3, 0x8, P2 ;  /* 0x000000080300780c */ /* 0x000fda0001704270 */
[----:B0-----:R-:W-:Y:S05]  /*2bb0*/  @!P0 BRA `(.L_x_48) ;  /* 0x0000000000048947 */ /* 0x001fea0003800000 */
[----:B------:R0:W5:Y:S02]  /*2bc0*/  LDG.E.LTC128B.U16 R114, desc[UR40][R56.64+0x20] ;  /* 0x0000202838727981 */ /* 0x000164000c1e1520 */
.L_x_48:
[----:B------:R-:W-:Y:S05]  /*2bd0*/  BSYNC B1 ;  /* 0x0000000000017941 */ /* 0x000fea0003800000 */
.L_x_47:
[----:B-----5:R-:W-:Y:S01]  /*2be0*/  HADD2.F32 R14, -RZ, R114.H0_H0 ;  /* 0x20000072ff0e7230 */ /* 0x020fe20000004100 */
[----:B------:R-:W-:Y:S04]  /*2bf0*/  BSSY B1, `(.L_x_49) ;  /* 0x0000008000017945 */ /* 0x000fe80003800000 */
[----:B------:R-:W-:-:S04]  /*2c00*/  FMUL R19, R14, R89 ;  /* 0x000000590e137220 */ /* 0x000fc80000400000 */
[----:B------:R-:W-:-:S05]  /*2c10*/  FFMA R19, R66, R88, R19 ;  /* 0x0000005842137223 */ /* 0x000fca0000000013 */
[----:B------:R-:W-:-:S05]  /*2c20*/  F2FP.F16.F32.PACK_AB R19, RZ, R19 ;  /* 0x00000013ff13723e */ /* 0x000fca00000000ff */
[----:B------:R0:W-:Y:S01]  /*2c30*/  @P0 STG.E.U16 desc[UR40][R58.64+0x20], R19 ;  /* 0x000020133a000986 */ /* 0x0001e2000c101528 */
[----:B------:R-:W-:-:S13]  /*2c40*/  ISETP.GT.AND P0, PT, R3, 0x8, P1 ;  /* 0x000000080300780c */ /* 0x000fda0000f04270 */
[----:B0-----:R-:W-:Y:S05]  /*2c50*/  @!P0 BRA `(.L_x_50) ;  /* 0x0000000000048947 */ /* 0x001fea0003800000 */
[----:B------:R0:W5:Y:S02]  /*2c60*/  LDG.E.LTC128B.U16 R114, desc[UR40][R56.64+0x22] ;  /* 0x0000222838727981 */ /* 0x000164000c1e1520 */
.L_x_50:
[----:B------:R-:W-:Y:S05]  /*2c70*/  BSYNC B1 ;  /* 0x0000000000017941 */ /* 0x000fea0003800000 */
.L_x_49:
[----:B-----5:R-:W-:Y:S01]  /*2c80*/  HADD2.F32 R14, -RZ, R114.H0_H0 ;  /* 0x20000072ff0e7230 */ /* 0x020fe20000004100 */
[----:B------:R-:W-:Y:S01]  /*2c90*/  ISETP.GT.AND P2, PT, R4, 0x18, PT ;  /* 0x000000180400780c */ /* 0x000fe20003f44270 */
[----:B------:R-:W-:Y:S03]  /*2ca0*/  BSSY B1, `(.L_x_51) ;  /* 0x0000009000017945 */ /* 0x000fe60003800000 */
[----:B------:R-:W-:Y:S01]  /*2cb0*/  FMUL R14, R14, R89 ;  /* 0x000000590e0e7220 */ /* 0x000fe20000400000 */
[----:B------:R-:W-:-:S03]  /*2cc0*/  P2R R101, PR, RZ, 0x4 ;  /* 0x00000004ff657803 */ /* 0x000fc60000000000 */
[----:B------:R-:W-:-:S05]  /*2cd0*/  FFMA R14, R67, R88, R14 ;  /* 0x00000058430e7223 */ /* 0x000fca000000000e */
[----:B------:R-:W-:-:S05]  /*2ce0*/  F2FP.F16.F32.PACK_AB R14, RZ, R14 ;  /* 0x0000000eff0e723e */ /* 0x000fca00000000ff */
[----:B------:R0:W-:Y:S01]  /*2cf0*/  @P0 STG.E.U16 desc[UR40][R58.64+0x22], R14 ;  /* 0x0000220e3a000986 */ /* 0x0001e2000c101528 */
[----:B------:R-:W-:-:S13]  /*2d00*/  ISETP.GT.AND P0, PT, R3, RZ, P2 ;  /* 0x000000ff0300720c */ /* 0x000fda0001704270 */
[----:B0-----:R-:W-:Y:S05]  /*2d10*/  @!P0 BRA `(.L_x_52) ;  /* 0x0000000000048947 */ /* 0x001fea0003800000 */
[----:B------:R0:W5:Y:S02]  /*2d20*/  LDG.E.LTC128B.U16 R114, desc[UR40][R6.64+0x30] ;  /* 0x0000302806727981 */ /* 0x000164000c1e1520 */
.L_x_52:
[----:B------:R-:W-:Y:S05]  /*2d30*/  BSYNC B1 ;  /* 0x0000000000017941 */ /* 0x000fea0003800000 */
.L_x_51:
[----:B-----5:R-:W-:Y:S01]  /*2d40*/  HADD2.F32 R14, -RZ, R114.H0_H0 ;  /* 0x20000072ff0e7230 */ /* 0x020fe20000004100 */
[----:B------:R-:W-:Y:S01]  /*2d50*/  ISETP.GT.AND P1, PT, R4, 0x19, PT ;  /* 0x000000190400780c */ /* 0x000fe20003f24270 */
[----:B------:R-:W-:Y:S01]  /*2d60*/  @P0 IMAD.MOV.U32 R20, RZ, RZ, R102 ;  /* 0x000000ffff140224 */ /* 0x000fe200078e0066 */
[----:B------:R-:W-:Y:S01]  /*2d70*/  BSSY B1, `(.L_x_53) ;  /* 0x000000a000017945 */ /* 0x000fe20003800000 */
[----:B------:R-:W-:Y:S02]  /*2d80*/  @P0 IMAD.MOV.U32 R21, RZ, RZ, R103 ;  /* 0x000000ffff150224 */ /* 0x000fe400078e0067 */
[----:B------:R-:W-:-:S04]  /*2d90*/  FMUL R19, R14, R89 ;  /* 0x000000590e137220 */ /* 0x000fc80000400000 */
[----:B------:R-:W-:Y:S01]  /*2da0*/  FFMA R19, R68, R88, R19 ;  /* 0x0000005844137223 */ /* 0x000fe20000000013 */
[----:B------:R-:W-:-:S04]  /*2db0*/  P2R R68, PR, RZ, 0x2 ;  /* 0x00000002ff447803 */ /* 0x000fc80000000000 */
[----:B------:R-:W-:-:S05]  /*2dc0*/  F2FP.F16.F32.PACK_AB R19, RZ, R19 ;  /* 0x00000013ff13723e */ /* 0x000fca00000000ff */
[----:B------:R0:W-:Y:S01]  /*2dd0*/  @P0 STG.E.U16 desc[UR40][R20.64+0x30], R19 ;  /* 0x0000301314000986 */ /* 0x0001e2000c101528 */
[----:B------:R-:W-:-:S13]  /*2de0*/  ISETP.GT.AND P0, PT, R3, RZ, P1 ;  /* 0x000000ff0300720c */ /* 0x000fda0000f04270 */
[----:B0-----:R-:W-:Y:S05]  /*2df0*/  @!P0 BRA `(.L_x_54) ;  /* 0x0000000000048947 */ /* 0x001fea0003800000 */
[----:B------:R0:W5:Y:S02]  /*2e00*/  LDG.E.LTC128B.U16 R114, desc[UR40][R6.64+0x32] ;  /* 0x0000322806727981 */ /* 0x000164000c1e1520 */
.L_x_54:
[----:B------:R-:W-:Y:S05]  /*2e10*/  BSYNC B1 ;  /* 0x0000000000017941 */ /* 0x000fea0003800000 */
.L_x_53:
        /* <DEDUP_REMOVED lines=11> */
.L_x_56:
[----:B------:R-:W-:Y:S05]  /*2ed0*/  BSYNC B1 ;  /* 0x0000000000017941 */ /* 0x000fea0003800000 */
.L_x_55:
        /* <DEDUP_REMOVED lines=9> */
.L_x_58:
[----:B------:R-:W-:Y:S05]  /*2f70*/  BSYNC B1 ;  /* 0x0000000000017941 */ /* 0x000fea0003800000 */
.L_x_57:
        /* <DEDUP_REMOVED lines=11> */
.L_x_60:
[----:B------:R-:W-:Y:S05]  /*3030*/  BSYNC B1 ;  /* 0x0000000000017941 */ /* 0x000fea0003800000 */
.L_x_59:
[----:B-----5:R-:W-:Y:S01]  /*3040*/  HADD2.F32 R14, -RZ, R114.H0_H0 ;  /* 0x20000072ff0e7230 */ /* 0x020fe20000004100 */
[----:B------:R-:W-:Y:S01]  /*3050*/  ISETP.GT.AND P1, PT, R4, 0x21, PT ;  /* 0x000000210400780c */ /* 0x000fe20003f24270 */
[----:B------:R-:W-:Y:S01]  /*3060*/  @P0 IMAD.MOV.U32 R20, RZ, RZ, R102 ;  /* 0x000000ffff140224 */ /* 0x000fe200078e0066 */
[----:B------:R-:W-:Y:S01]  /*3070*/  BSSY B1, `(.L_x_61) ;  /* 0x000000a000017945 */ /* 0x000fe20003800000 */
[----:B------:R-:W-:Y:S02]  /*3080*/  @P0 IMAD.MOV.U32 R21, RZ, RZ, R103 ;  /* 0x000000ffff150224 */ /* 0x000fe400078e0067 */
        /* <DEDUP_REMOVED lines=8> */
.L_x_62:
[----:B------:R-:W-:Y:S05]  /*3110*/  BSYNC B1 ;  /* 0x0000000000017941 */ /* 0x000fea0003800000 */
.L_x_61:
        /* <DEDUP_REMOVED lines=11> */
.L_x_64:
[----:B------:R-:W-:Y:S05]  /*31d0*/  BSYNC B1 ;  /* 0x0000000000017941 */ /* 0x000fea0003800000 */
.L_x_63:
        /* <DEDUP_REMOVED lines=9> */
.L_x_66:
[----:B------:R-:W-:Y:S05]  /*3270*/  BSYNC B1 ;  /* 0x0000000000017941 */ /* 0x000fea0003800000 */
.L_x_65:
        /* <DEDUP_REMOVED lines=11> */
.L_x_68:
[----:B------:R-:W-:Y:S05]  /*3330*/  BSYNC B1 ;  /* 0x0000000000017941 */ /* 0x000fea0003800000 */
.L_x_67:
        /* <DEDUP_REMOVED lines=13> */
.L_x_70:
[----:B------:R-:W-:Y:S05]  /*3410*/  BSYNC B1 ;  /* 0x0000000000017941 */ /* 0x000fea0003800000 */
.L_x_69:
        /* <DEDUP_REMOVED lines=11> */
.L_x_72:
[----:B------:R-:W-:Y:S05]  /*34d0*/  BSYNC B1 ;  /* 0x0000000000017941 */ /* 0x000fea0003800000 */
.L_x_71:
        /* <DEDUP_REMOVED lines=9> */
.L_x_74:
[----:B------:R-:W-:Y:S05]  /*3570*/  BSYNC B1 ;  /* 0x0000000000017941 */ /* 0x000fea0003800000 */
.L_x_73:
[----:B-----5:R-:W-:Y:S01]  /*3580*/  HADD2.F32 R14, -RZ, R114.H0_H0 ;  /* 0x20000072ff0e7230 */ /* 0x020fe20000004100 */
[----:B------:R-:W-:Y:S01]  /*3590*/  ISETP.GT.AND P3, PT, R4, 0x30, PT ;  /* 0x000000300400780c */ /* 0x000fe20003f64270 */
[----:B------:R-:W-:Y:S03]  /*35a0*/  BSSY B1, `(.L_x_75) ;  /* 0x0000008000017945 */ /* 0x000fe60003800000 */
[----:B------:R-:W-:-:S04]  /*35b0*/  FMUL R14, R14, R89 ;  /* 0x000000590e0e7220 */ /* 0x000fc80000400000 */
[----:B------:R-:W-:-:S05]  /*35c0*/  FFMA R14, R79, R88, R14 ;  /* 0x000000584f0e7223 */ /* 0x000fca000000000e */
[----:B------:R-:W-:-:S05]  /*35d0*/  F2FP.F16.F32.PACK_AB R14, RZ, R14 ;  /* 0x0000000eff0e723e */ /* 0x000fca00000000ff */
[----:B------:R0:W-:Y:S01]  /*35e0*/  @P0 STG.E.U16 desc[UR40][R58.64+0x52], R14 ;  /* 0x0000520e3a000986 */ /* 0x0001e2000c101528 */
[----:B------:R-:W-:-:S13]  /*35f0*/  ISETP.GT.AND P0, PT, R3, RZ, P3 ;  /* 0x000000ff0300720c */ /* 0x000fda0001f04270 */
[----:B0-----:R-:W-:Y:S05]  /*3600*/  @!P0 BRA `(.L_x_76) ;  /* 0x0000000000048947 */ /* 0x001fea0003800000 */
[----:B------:R0:W5:Y:S02]  /*3610*/  LDG.E.LTC128B.U16 R114, desc[UR40][R6.64+0x60] ;  /* 0x0000602806727981 */ /* 0x000164000c1e1520 */
.L_x_76:
[----:B------:R-:W-:Y:S05]  /*3620*/  BSYNC B1 ;  /* 0x0000000000017941 */ /* 0x000fea0003800000 */
.L_x_75:
[----:B-----5:R-:W-:Y:S01]  /*3630*/  HADD2.F32 R14, -RZ, R114.H0_H0 ;  /* 0x20000072ff0e7230 */ /* 0x020fe20000004100 */
[----:B------:R-:W-:Y:S01]  /*3640*/  ISETP.GT.AND P2, PT, R4, 0x31, PT ;  /* 0x000000310400780c */ /* 0x000fe20003f44270 */
[----:B------:R-:W-:Y:S01]  /*3650*/  @P0 IMAD.MOV.U32 R20, RZ, RZ, R102 ;  /* 0x000000ffff140224 */ /* 0x000fe200078e0066 */
[----:B------:R-:W-:Y:S01]  /*3660*/  BSSY B1, `(.L_x_77) ;  /* 0x0000009000017945 */ /* 0x000fe20003800000 */
[----:B------:R-:W-:Y:S02]  /*3670*/  @P0 IMAD.MOV.U32 R21, RZ, RZ, R103 ;  /* 0x000000ffff150224 */ /* 0x000fe400078e0067 */
[----:B------:R-:W-:-:S04]  /*3680*/  FMUL R19, R14, R89 ;  /* 0x000000590e137220 */ /* 0x000fc80000400000 */
[----:B------:R-:W-:-:S05]  /*3690*/  FFMA R19, R80, R88, R19 ;  /* 0x0000005850137223 */ /* 0x000fca0000000013 */
[----:B------:R-:W-:-:S05]  /*36a0*/  F2FP.F16.F32.PACK_AB R19, RZ, R19 ;  /* 0x00000013ff13723e */ /* 0x000fca00000000ff */
[----:B------:R0:W-:Y:S01]  /*36b0*/  @P0 STG.E.U16 desc[UR40][R20.64+0x60], R19 ;  /* 0x0000601314000986 */ /* 0x0001e2000c101528 */
[----:B------:R-:W-:-:S13]  /*36c0*/  ISETP.GT.AND P0, PT, R3, RZ, P2 ;  /* 0x000000ff0300720c */ /* 0x000fda0001704270 */
[----:B0-----:R-:W-:Y:S05]  /*36d0*/  @!P0 BRA `(.L_x_78) ;  /* 0x0000000000048947 */ /* 0x001fea0003800000 */
[----:B------:R0:W5:Y:S02]  /*36e0*/  LDG.E.LTC128B.U16 R114, desc[UR40][R6.64+0x62] ;  /* 0x0000622806727981 */ /* 0x000164000c1e1520 */
.L_x_78:
[----:B------:R-:W-:Y:S05]  /*36f0*/  BSYNC B1 ;  /* 0x0000000000017941 */ /* 0x000fea0003800000 */
.L_x_77:
        /* <DEDUP_REMOVED lines=11> */
.L_x_80:
[----:B------:R-:W-:Y:S05]  /*37b0*/  BSYNC B1 ;  /* 0x0000000000017941 */ /* 0x000fea0003800000 */
.L_x_79:
        /* <DEDUP_REMOVED lines=9> */
.L_x_82:
[----:B------:R-:W-:Y:S05]  /*3850*/  BSYNC B1 ;  /* 0x0000000000017941 */ /* 0x000fea0003800000 */
.L_x_81:
        /* <DEDUP_REMOVED lines=10> */
.L_x_84:
[----:B------:R-:W-:Y:S05]  /*3900*/  BSYNC B1 ;  /* 0x0000000000017941 */ /* 0x000fea0003800000 */
.L_x_83:
        /* <DEDUP_REMOVED lines=8> */
[----:B------:R-:W-:-:S05]  /*3990*/  IADD3 R20, P0, R15, R108, RZ ;  /* 0x0000006c0f147210 */ /* 0x000fca0007f1e0ff */
[----:B------:R-:W-:Y:S01]  /*39a0*/  IMAD.X R21, R5, 0x1, R109, P0 ;  /* 0x0000000105157824 */ /* 0x000fe200000e066d */
[----:B------:R-:W-:-:S05]  /*39b0*/  IADD3 R64, P0, R15, R108, RZ ;  /* 0x0000006c0f407210 */ /* 0x000fca0007f1e0ff */
[----:B------:R-:W-:Y:S01]  /*39c0*/  IMAD.X R65, R5, 0x1, R109, P0 ;  /* 0x0000000105417824 */ /* 0x000fe200000e066d */
[----:B------:R-:W-:-:S05]  /*39d0*/  IADD3 R14, P0, R15, R102, RZ ;  /* 0x000000660f0e7210 */ /* 0x000fca0007f1e0ff */
[----:B------:R-:W-:Y:S01]  /*39e0*/  IMAD.X R15, R5, 0x1, R103, P0 ;  /* 0x00000001050f7824 */ /* 0x000fe200000e0667 */
[----:B------:R-:W-:-:S04]  /*39f0*/  ISETP.GT.AND P0, PT, R4, 0x39, PT ;  /* 0x000000390400780c */ /* 0x000fc80003f04270 */
[----:B------:R-:W-:-:S13]  /*3a00*/  ISETP.GT.AND P4, PT, R3, RZ, P0 ;  /* 0x000000ff0300720c */ /* 0x000fda0000784270 */
[----:B0-----:R-:W-:Y:S05]  /*3a10*/  @!P4 BRA `(.L_x_86) ;  /* 0x000000000004c947 */ /* 0x001fea0003800000 */
[----:B------:R0:W5:Y:S02]  /*3a20*/  LDG.E.LTC128B.U16 R114, desc[UR40][R6.64+0x72] ;  /* 0x0000722806727981 */ /* 0x000164000c1e1520 */
.L_x_86:
[----:B------:R-:W-:Y:S05]  /*3a30*/  BSYNC B1 ;  /* 0x0000000000017941 */ /* 0x000fea0003800000 */
.L_x_85:
        /* <DEDUP_REMOVED lines=9> */
.L_x_88:
[----:B------:R-:W-:Y:S05]  /*3ad0*/  BSYNC B1 ;  /* 0x0000000000017941 */ /* 0x000fea0003800000 */
.L_x_87:
        /* <DEDUP_REMOVED lines=9> */
.L_x_90:
[----:B------:R-:W-:Y:S05]  /*3b70*/  BSYNC B1 ;  /* 0x0000000000017941 */ /* 0x000fea0003800000 */
.L_x_89:
[----:B-----5:R-:W-:-:S05]  /*3b80*/  HADD2.F32 R4, -RZ, R114.H0_H0 ;  /* 0x20000072ff047230 */ /* 0x020fca0000004100 */
[----:B------:R-:W-:-:S04]  /*3b90*/  FMUL R4, R4, R89 ;  /* 0x0000005904047220 */ /* 0x000fc80000400000 */
[----:B------:R-:W-:-:S05]  /*3ba0*/  FFMA R4, R87, R88, R4 ;  /* 0x0000005857047223 */ /* 0x000fca0000000004 */
[----:B------:R-:W-:-:S04]  /*3bb0*/  F2FP.F16.F32.PACK_AB R4, RZ, R4 ;  /* 0x00000004ff04723e */ /* 0x000fc800000000ff */
[----:B-1-34-:R-:W-:-:S05]  /*3bc0*/  PRMT R6, R4, 0x7610, R6 ;  /* 0x0000761004067816 */ /* 0x01afca0000000006 */
[----:B------:R1:W-:Y:S01]  /*3bd0*/  @P4 STG.E.U16 desc[UR40][R58.64+0x72], R6 ;  /* 0x000072063a004986 */ /* 0x0003e2000c101528 */
[----:B------:R-:W-:-:S13]  /*3be0*/  ISETP.GT.AND P4, PT, R3, 0x80, P6 ;  /* 0x000000800300780c */ /* 0x000fda0003784270 */
[----:B------:R-:W3:Y:S01]  /*3bf0*/  @P4 LDG.E.LTC128B.U16 R114, desc[UR40][R62.64] ;  /* 0x000000283e724981 */ /* 0x000ee2000c1e1520 */
[----:B------:R-:W-:Y:S01]  /*3c00*/  BSSY B1, `(.L_x_91) ;  /* 0x000000a000017945 */ /* 0x000fe20003800000 */
[----:B---3--:R-:W-:-:S05]  /*3c10*/  HADD2.F32 R4, -RZ, R114.H0_H0 ;  /* 0x20000072ff047230 */ /* 0x008fca0000004100 */
[----:B------:R-:W-:-:S04]  /*3c20*/  FMUL R5, R4, R89 ;  /* 0x0000005904057220 */ /* 0x000fc80000400000 */
[----:B------:R-:W-:-:S05]  /*3c30*/  FFMA R5, R24, R88, R5 ;  /* 0x0000005818057223 */ /* 0x000fca0000000005 */
[----:B------:R-:W-:-:S05]  /*3c40*/  F2FP.F16.F32.PACK_AB R5, RZ, R5 ;  /* 0x00000005ff05723e */ /* 0x000fca00000000ff */
[----:B------:R1:W-:Y:S01]  /*3c50*/  @P4 STG.E.U16 desc[UR40][R14.64], R5 ;  /* 0x000000050e004986 */ /* 0x0003e2000c101528 */
[----:B------:R-:W-:-:S04]  /*3c60*/  ISETP.NE.AND P4, PT, R116, RZ, PT ;  /* 0x000000ff7400720c */ /* 0x000fc80003f85270 */
[----:B------:R-:W-:-:S13]  /*3c70*/  ISETP.GT.AND P4, PT, R3, 0x80, P4 ;  /* 0x000000800300780c */ /* 0x000fda0002784270 */
[----:B-1----:R-:W-:Y:S05]  /*3c80*/  @!P4 BRA `(.L_x_92) ;  /* 0x000000000004c947 */ /* 0x002fea0003800000 */
[----:B------:R1:W5:Y:S02]  /*3c90*/  LDG.E.LTC128B.U16 R114, desc[UR40][R60.64+0x2] ;  /* 0x000002283c727981 */ /* 0x000364000c1e1520 */
.L_x_92:
[----:B------:R-:W-:Y:S05]  /*3ca0*/  BSYNC B1 ;  /* 0x0000000000017941 */ /* 0x000fea0003800000 */
.L_x_91:
[----:B-----5:R-:W-:Y:S01]  /*3cb0*/  HADD2.F32 R4, -RZ, R114.H0_H0 ;  /* 0x20000072ff047230 */ /* 0x020fe20000004100 */
[----:B------:R-:W-:Y:S01]  /*3cc0*/  ISETP.GT.AND P6, PT, R3, 0x88, P6 ;  /* 0x000000880300780c */ /* 0x000fe200037c4270 */
[----:B------:R-:W-:Y:S01]  /*3cd0*/  @P4 IMAD.MOV.U32 R5, RZ, RZ, R15 ;  /* 0x000000ffff054224 */ /* 0x000fe200078e000f */
[----:B------:R-:W-:Y:S02]  /*3ce0*/  BSSY B1, `(.L_x_93) ;  /* 0x0000009000017945 */ /* 0x000fe40003800000 */
[----:B------:R-:W-:-:S04]  /*3cf0*/  FMUL R4, R4, R89 ;  /* 0x0000005904047220 */ /* 0x000fc80000400000 */
[----:B------:R-:W-:-:S05]  /*3d00*/  FFMA R4, R25, R88, R4 ;  /* 0x0000005819047223 */ /* 0x000fca0000000004 */
[----:B------:R-:W-:-:S04]  /*3d10*/  F2FP.F16.F32.PACK_AB R4, RZ, R4 ;  /* 0x00000004ff04723e */ /* 0x000fc800000000ff */
[----:B------:R-:W-:Y:S01]  /*3d20*/  PRMT R6, R4, 0x7610, R6 ;  /* 0x0000761004067816 */ /* 0x000fe20000000006 */
[----:B------:R-:W-:-:S05]  /*3d30*/  @P4 IMAD.MOV.U32 R4, RZ, RZ, R14 ;  /* 0x000000ffff044224 */ /* 0x000fca00078e000e */
[----:B------:R3:W-:Y:S01]  /*3d40*/  @P4 STG.E.U16 desc[UR40][R4.64+0x2], R6 ;  /* 0x0000020604004986 */ /* 0x0007e2000c101528 */
[----:B------:R-:W-:Y:S05]  /*3d50*/  @!P6 BRA `(.L_x_94) ;  /* 0x000000000004e947 */ /* 0x000fea0003800000 */
[----:B------:R4:W5:Y:S02]  /*3d60*/  LDG.E.LTC128B.U16 R114, desc[UR40][R8.64] ;  /* 0x0000002808727981 */ /* 0x000964000c1e1520 */
.L_x_94:
[----:B------:R-:W-:Y:S05]  /*3d70*/  BSYNC B1 ;  /* 0x0000000000017941 */ /* 0x000fea0003800000 */
.L_x_93:
[----:B---3-5:R-:W-:Y:S01]  /*3d80*/  HADD2.F32 R4, -RZ, R114.H0_H0 ;  /* 0x20000072ff047230 */ /* 0x028fe20000004100 */
[----:B------:R-:W-:Y:S01]  /*3d90*/  ISETP.NE.AND P4, PT, R116, RZ, PT ;  /* 0x000000ff7400720c */ /* 0x000fe20003f85270 */
[----:B------:R-:W-:Y:S03]  /*3da0*/  BSSY B1, `(.L_x_95) ;  /* 0x0000008000017945 */ /* 0x000fe60003800000 */
[----:B------:R-:W-:Y:S01]  /*3db0*/  FMUL R5, R4, R89 ;  /* 0x0000005904057220 */ /* 0x000fe20000400000 */
[----:B------:R-:W-:-:S03]  /*3dc0*/  ISETP.GT.AND P4, PT, R3, 0x88, P4 ;  /* 0x000000880300780c */ /* 0x000fc60002784270 */
[----:B------:R-:W-:-:S05]  /*3dd0*/  FFMA R5, R26, R88, R5 ;  /* 0x000000581a057223 */ /* 0x000fca0000000005 */
[----:B------:R-:W-:-:S05]  /*3de0*/  F2FP.F16.F32.PACK_AB R5, RZ, R5 ;  /* 0x00000005ff05723e */ /* 0x000fca00000000ff */
[----:B------:R3:W-:Y:S01]  /*3df0*/  @P6 STG.E.U16 desc[UR40][R20.64], R5 ;  /* 0x0000000514006986 */ /* 0x0007e2000c101528 */
[----:B------:R-:W-:Y:S05]  /*3e00*/  @!P4 BRA `(.L_x_96) ;  /* 0x000000000004c947 */ /* 0x000fea0003800000 */
[----:B------:R0:W5:Y:S02]  /*3e10*/  LDG.E.LTC128B.U16 R114, desc[UR40][R12.64+0x2] ;  /* 0x000002280c727981 */ /* 0x000164000c1e1520 */
.L_x_96:
[----:B------:R-:W-:Y:S05]  /*3e20*/  BSYNC B1 ;  /* 0x0000000000017941 */ /* 0x000fea0003800000 */
.L_x_95:
[----:B-----5:R-:W-:Y:S01]  /*3e30*/  HADD2.F32 R4, -RZ, R114.H0_H0 ;  /* 0x20000072ff047230 */ /* 0x020fe20000004100 */
[----:B------:R-:W-:Y:S01]  /*3e40*/  ISETP.NE.AND P6, PT, R115, RZ, PT ;  /* 0x000000ff7300720c */ /* 0x000fe20003fc5270 */
[----:B------:R-:W-:Y:S03]  /*3e50*/  BSSY B1, `(.L_x_97) ;  /* 0x0000008000017945 */ /* 0x000fe60003800000 */
[----:B------:R-:W-:-:S04]  /*3e60*/  FMUL R4, R4, R89 ;  /* 0x0000005904047220 */ /* 0x000fc80000400000 */
[----:B------:R-:W-:-:S05]  /*3e70*/  FFMA R4, R27, R88, R4 ;  /* 0x000000581b047223 */ /* 0x000fca0000000004 */
[----:B------:R-:W-:-:S05]  /*3e80*/  F2FP.F16.F32.PACK_AB R4, RZ, R4 ;  /* 0x00000004ff04723e */ /* 0x000fca00000000ff */
[----:B------:R0:W-:Y:S01]  /*3e90*/  @P4 STG.E.U16 desc[UR40][R64.64+0x2], R4 ;  /* 0x0000020440004986 */ /* 0x0001e2000c101528 */
[----:B------:R-:W-:-:S13]  /*3ea0*/  ISETP.GT.AND P4, PT, R3, 0x80, P6 ;  /* 0x000000800300780c */ /* 0x000fda0003784270 */
[----:B0-----:R-:W-:Y:S05]  /*3eb0*/  @!P4 BRA `(.L_x_98) ;  /* 0x000000000004c947 */ /* 0x001fea0003800000 */
[----:B------:R0:W5:Y:S02]  /*3ec0*/  LDG.E.LTC128B.U16 R114, desc[UR40][R60.64+0x10] ;  /* 0x000010283c727981 */ /* 0x000164000c1e1520 */
.L_x_98:
[----:B------:R-:W-:Y:S05]  /*3ed0*/  BSYNC B1 ;  /* 0x0000000000017941 */ /* 0x000fea0003800000 */
.L_x_97:
[----:B-----5:R-:W-:Y:S01]  /*3ee0*/  HADD2.F32 R4, -RZ, R114.H0_H0 ;  /* 0x20000072ff047230 */ /* 0x020fe20000004100 */
[----:B------:R-:W-:Y:S01]  /*3ef0*/  ISETP.NE.AND P6, PT, R117, RZ, PT ;  /* 0x000000ff7500720c */ /* 0x000fe20003fc5270 */
[----:B------:R-:W-:Y:S03]  /*3f00*/  BSSY B1, `(.L_x_99) ;  /* 0x000000b000017945 */ /* 0x000fe60003800000 */
[----:B---3--:R-:W-:Y:S01]  /*3f10*/  FMUL R5, R4, R89 ;  /* 0x0000005904057220 */ /* 0x008fe20000400000 */
[----:B------:R-:W-:-:S03]  /*3f20*/  @P4 IMAD.MOV.U32 R4, RZ, RZ, R14 ;  /* 0x000000ffff044224 */ /* 0x000fc600078e000e */
[----:B------:R-:W-:-:S05]  /*3f30*/  FFMA R5, R28, R88, R5 ;  /* 0x000000581c057223 */ /* 0x000fca0000000005 */
[----:B------:R-:W-:-:S04]  /*3f40*/  F2FP.F16.F32.PACK_AB R5, RZ, R5 ;  /* 0x00000005ff05723e */ /* 0x000fc800000000ff */
[----:B------:R-:W-:Y:S01]  /*3f50*/  PRMT R6, R5, 0x7610, R6 ;  /* 0x0000761005067816 */ /* 0x000fe20000000006 */
[----:B------:R-:W-:-:S05]  /*3f60*/  @P4 IMAD.MOV.U32 R5, RZ, RZ, R15 ;  /* 0x000000ffff054224 */ /* 0x000fca00078e000f */
[----:B------:R3:W-:Y:S01]  /*3f70*/  @P4 STG.E.U16 desc[UR40][R4.64+0x10], R6 ;  /* 0x0000100604004986 */ /* 0x0007e2000c101528 */
[----:B------:R-:W-:-:S13]  /*3f80*/  ISETP.GT.AND P4, PT, R3, 0x80, P6 ;  /* 0x000000800300780c */ /* 0x000fda0003784270 */
[----:B---3--:R-:W-:Y:S05]  /*3f90*/  @!P4 BRA `(.L_x_100) ;  /* 0x000000000004c947 */ /* 0x008fea0003800000 */
[----:B------:R3:W5:Y:S02]  /*3fa0*/  LDG.E.LTC128B.U16 R114, desc[UR40][R60.64+0x12] ;  /* 0x000012283c727981 */ /* 0x000764000c1e1520 */
.L_x_100:
[----:B------:R-:W-:Y:S05]  /*3fb0*/  BSYNC B1 ;  /* 0x0000000000017941 */ /* 0x000fea0003800000 */
.L_x_99:
[----:B-----5:R-:W-:Y:S01]  /*3fc0*/  HADD2.F32 R4, -RZ, R114.H0_H0 ;  /* 0x20000072ff047230 */ /* 0x020fe20000004100 */
[----:B------:R-:W-:Y:S01]  /*3fd0*/  BSSY B1, `(.L_x_101) ;  /* 0x000000c000017945 */ /* 0x000fe20003800000 */
[----:B------:R-:W-:-:S03]  /*3fe0*/  @P4 IMAD.MOV.U32 R5, RZ, RZ, R15 ;  /* 0x000000ffff054224 */ /* 0x000fc600078e000f */
[----:B------:R-:W-:-:S04]  /*3ff0*/  FMUL R4, R4, R89 ;  /* 0x0000005904047220 */ /* 0x000fc80000400000 */
[----:B------:R-:W-:-:S05]  /*4000*/  FFMA R4, R29, R88, R4 ;  /* 0x000000581d047223 */ /* 0x000fca0000000004 */
[----:B------:R-:W-:-:S04]  /*4010*/  F2FP.F16.F32.PACK_AB R4, RZ, R4 ;  /* 0x00000004ff04723e */ /* 0x000fc800000000ff */
[----:B------:R-:W-:Y:S01]  /*4020*/  PRMT R6, R4, 0x7610, R6 ;  /* 0x0000761004067816 */ /* 0x000fe20000000006 */
[----:B------:R-:W-:-:S05]  /*4030*/  @P4 IMAD.MOV.U32 R4, RZ, RZ, R14 ;  /* 0x000000ffff044224 */ /* 0x000fca00078e000e */
[----:B------:R0:W-:Y:S01]  /*4040*/  @P4 STG.E.U16 desc[UR40][R4.64+0x12], R6 ;  /* 0x0000120604004986 */ /* 0x0001e2000c101528 */
[----:B------:R-:W-:-:S04]  /*4050*/  ISETP.NE.AND P4, PT, R115, RZ, PT ;  /* 0x000000ff7300720c */ /* 0x000fc80003f85270 */
[----:B------:R-:W-:-:S13]  /*4060*/  ISETP.GT.AND P4, PT, R3, 0x88, P4 ;  /* 0x000000880300780c */ /* 0x000fda0002784270 */
[----:B0-----:R-:W-:Y:S05]  /*4070*/  @!P4 BRA `(.L_x_102) ;  /* 0x000000000004c947 */ /* 0x001fea0003800000 */
[----:B------:R0:W5:Y:S02]  /*4080*/  LDG.E.LTC128B.U16 R114, desc[UR40][R12.64+0x10] ;  /* 0x000010280c727981 */ /* 0x000164000c1e1520 */
.L_x_102:
[----:B------:R-:W-:Y:S05]  /*4090*/  BSYNC B1 ;  /* 0x0000000000017941 */ /* 0x000fea0003800000 */
.L_x_101:
        /* <DEDUP_REMOVED lines=9> */
.L_x_104:
[----:B------:R-:W-:Y:S05]  /*4130*/  BSYNC B1 ;  /* 0x0000000000017941 */ /* 0x000fea0003800000 */
.L_x_103:
[----:B-----5:R-:W-:Y:S01]  /*4140*/  HADD2.F32 R4, -RZ, R114.H0_H0 ;  /* 0x20000072ff047230 */ /* 0x020fe20000004100 */
[----:B------:R-:W-:Y:S01]  /*4150*/  ISETP.NE.AND P6, PT, R118, RZ, PT ;  /* 0x000000ff7600720c */ /* 0x000fe20003fc5270 */
        /* <DEDUP_REMOVED lines=8> */
[----:B------:R-:W-:-:S13]  /*41e0*/  ISETP.GT.AND P4, PT, R3, 0x80, P6 ;  /* 0x000000800300780c */ /* 0x000fda0003784270 */
[----:B0-----:R-:W-:Y:S05]  /*41f0*/  @!P4 BRA `(.L_x_106) ;  /* 0x000000000004c947 */ /* 0x001fea0003800000 */
[----:B------:R0:W5:Y:S02]  /*4200*/  LDG.E.LTC128B.U16 R114, desc[UR40][R60.64+0x20] ;  /* 0x000020283c727981 */ /* 0x000164000c1e1520 */
.L_x_106:
[----:B------:R-:W-:Y:S05]  /*4210*/  BSYNC B1 ;  /* 0x0000000000017941 */ /* 0x000fea0003800000 */
.L_x_105:
[----:B-----5:R-:W-:Y:S01]  /*4220*/  HADD2.F32 R4, -RZ, R114.H0_H0 ;  /* 0x20000072ff047230 */ /* 0x020fe20000004100 */
[----:B------:R-:W-:Y:S01]  /*4230*/  ISETP.NE.AND P6, PT, R100, RZ, PT ;  /* 0x000000ff6400720c */ /* 0x000fe20003fc5270 */
[----:B------:R-:W-:Y:S03]  /*4240*/  BSSY B1, `(.L_x_107) ;  /* 0x000000b000017945 */ /* 0x000fe60003800000 */
[----:B------:R-:W-:Y:S01]  /*4250*/  FMUL R5, R4, R89 ;  /* 0x0000005904057220 */ /* 0x000fe20000400000 */
[----:B------:R-:W-:-:S03]  /*4260*/  @P4 IMAD.MOV.U32 R4, RZ, RZ, R14 ;  /* 0x000000ffff044224 */ /* 0x000fc600078e000e */
        /* <DEDUP_REMOVED lines=8> */
.L_x_108:
[----:B------:R-:W-:Y:S05]  /*42f0*/  BSYNC B1 ;  /* 0x0000000000017941 */ /* 0x000fea0003800000 */
.L_x_107:
        /* <DEDUP_REMOVED lines=13> */
.L_x_110:
[----:B------:R-:W-:Y:S05]  /*43d0*/  BSYNC B1 ;  /* 0x0000000000017941 */ /* 0x000fea0003800000 */
.L_x_109:
[----:B-----5:R-:W-:Y:S01]  /*43e0*/  HADD2.F32 R4, -RZ, R114.H0_H0 ;  /* 0x20000072ff047230 */ /* 0x020fe20000004100 */
[----:B------:R-:W-:Y:S04]  /*43f0*/  BSSY B1, `(.L_x_111) ;  /* 0x000000b000017945 */ /* 0x000fe80003800000 */
        /* <DEDUP_REMOVED lines=10> */
.L_x_112:
[----:B------:R-:W-:Y:S05]  /*44a0*/  BSYNC B1 ;  /* 0x0000000000017941 */ /* 0x000fea0003800000 */
.L_x_111:
        /* <DEDUP_REMOVED lines=13> */
.L_x_114:
[----:B------:R-:W-:Y:S05]  /*4580*/  BSYNC B1 ;  /* 0x0000000000017941 */ /* 0x000fea0003800000 */
.L_x_113:
        /* <DEDUP_REMOVED lines=13> */
.L_x_116:
[----:B------:R-:W-:Y:S05]  /*4660*/  BSYNC B1 ;  /* 0x0000000000017941 */ /* 0x000fea0003800000 */
.L_x_115:
        /* <DEDUP_REMOVED lines=13> */
.L_x_118:
[----:B------:R-:W-:Y:S05]  /*4740*/  BSYNC B1 ;  /* 0x0000000000017941 */ /* 0x000fea0003800000 */
.L_x_117:
        /* <DEDUP_REMOVED lines=12> */
.L_x_120:
[----:B------:R-:W-:Y:S05]  /*4810*/  BSYNC B1 ;  /* 0x0000000000017941 */ /* 0x000fea0003800000 */
.L_x_119:
        /* <DEDUP_REMOVED lines=13> */
.L_x_122:
[----:B------:R-:W-:Y:S05]  /*48f0*/  BSYNC B1 ;  /* 0x0000000000017941 */ /* 0x000fea0003800000 */
.L_x_121:
        /* <DEDUP_REMOVED lines=13> */
.L_x_124:
[----:B------:R-:W-:Y:S05]  /*49d0*/  BSYNC B1 ;  /* 0x0000000000017941 */ /* 0x000fea0003800000 */
.L_x_123:
        /* <DEDUP_REMOVED lines=13> */
.L_x_126:
[----:B------:R-:W-:Y:S05]  /*4ab0*/  BSYNC B1 ;  /* 0x0000000000017941 */ /* 0x000fea0003800000 */
.L_x_125:
        /* <DEDUP_REMOVED lines=12> */
.L_x_128:
[----:B------:R-:W-:Y:S05]  /*4b80*/  BSYNC B1 ;  /* 0x0000000000017941 */ /* 0x000fea0003800000 */
.L_x_127:
        /* <DEDUP_REMOVED lines=13> */
.L_x_130:
[----:B------:R-:W-:Y:S05]  /*4c60*/  BSYNC B1 ;  /* 0x0000000000017941 */ /* 0x000fea0003800000 */
.L_x_129:
        /* <DEDUP_REMOVED lines=12> */
.L_x_132:
[----:B------:R-:W-:Y:S05]  /*4d30*/  BSYNC B1 ;  /* 0x0000000000017941 */ /* 0x000fea0003800000 */
.L_x_131:
        /* <DEDUP_REMOVED lines=12> */
.L_x_134:
[----:B------:R-:W-:Y:S05]  /*4e00*/  BSYNC B1 ;  /* 0x0000000000017941 */ /* 0x000fea0003800000 */
.L_x_133:
[----:B-----5:R-:W-:Y:S01]  /*4e10*/  HADD2.F32 R4, -RZ, R114.H0_H0 ;  /* 0x20000072ff047230 */ /* 0x020fe20000004100 */
[----:B------:R-:W-:Y:S01]  /*4e20*/  ISETP.GT.AND P5, PT, R3, 0x88, P5 ;  /* 0x000000880300780c */ /* 0x000fe20002fa4270 */
        /* <DEDUP_REMOVED lines=8> */
[----:B------:R-:W-:Y:S05]  /*4eb0*/  @!P5 BRA `(.L_x_136) ;  /* 0x000000000004d947 */ /* 0x000fea0003800000 */
[----:B------:R0:W5:Y:S02]  /*4ec0*/  LDG.E.LTC128B.U16 R114, desc[UR40][R12.64+0x52] ;  /* 0x000052280c727981 */ /* 0x000164000c1e1520 */
.L_x_136:
[----:B------:R-:W-:Y:S05]  /*4ed0*/  BSYNC B1 ;  /* 0x0000000000017941 */ /* 0x000fea0003800000 */
.L_x_135:
[----:B0----5:R-:W-:Y:S01]  /*4ee0*/  HADD2.F32 R4, -RZ, R114.H0_H0 ;  /* 0x20000072ff047230 */ /* 0x021fe20000004100 */
        /* <DEDUP_REMOVED lines=11> */
.L_x_138:
[----:B------:R-:W-:Y:S05]  /*4fa0*/  BSYNC B1 ;  /* 0x0000000000017941 */ /* 0x000fea0003800000 */
.L_x_137:
[----:B0----5:R-:W-:Y:S01]  /*4fb0*/  HADD2.F32 R4, -RZ, R114.H0_H0 ;  /* 0x20000072ff047230 */ /* 0x021fe20000004100 */
        /* <DEDUP_REMOVED lines=11> */
.L_x_140:
[----:B------:R-:W-:Y:S05]  /*5070*/  BSYNC B1 ;  /* 0x0000000000017941 */ /* 0x000fea0003800000 */
.L_x_139:
        /* <DEDUP_REMOVED lines=12> */
.L_x_142:
[----:B------:R-:W-:Y:S05]  /*5140*/  BSYNC B1 ;  /* 0x0000000000017941 */ /* 0x000fea0003800000 */
.L_x_141:
        /* <DEDUP_REMOVED lines=12> */
.L_x_144:
[----:B------:R-:W-:Y:S05]  /*5210*/  BSYNC B1 ;  /* 0x0000000000017941 */ /* 0x000fea0003800000 */
.L_x_143:
        /* <DEDUP_REMOVED lines=12> */
.L_x_146:
[----:B------:R-:W-:Y:S05]  /*52e0*/  BSYNC B1 ;  /* 0x0000000000017941 */ /* 0x000fea0003800000 */
.L_x_145:
        /* <DEDUP_REMOVED lines=12> */
.L_x_148:
[----:B------:R-:W-:Y:S05]  /*53b0*/  BSYNC B1 ;  /* 0x0000000000017941 */ /* 0x000fea0003800000 */
.L_x_147:
        /* <DEDUP_REMOVED lines=9> */
.L_x_150:
[----:B------:R-:W-:Y:S05]  /*5450*/  BSYNC B1 ;  /* 0x0000000000017941 */ /* 0x000fea0003800000 */
.L_x_149:
        /* <DEDUP_REMOVED lines=12> */
.L_x_152:
[----:B------:R-:W-:Y:S05]  /*5520*/  BSYNC B1 ;  /* 0x0000000000017941 */ /* 0x000fea0003800000 */
.L_x_151:
[----:B------:R-:W-:Y:S05]  /*5530*/  @!P0 BRA `(.L_x_153) ;  /* 0x0000001400848947 */ /* 0x000fea0003800000 */
[----:B-----5:R-:W-:-:S05]  /*5540*/  HADD2.F32 R114, -RZ, R114.H0_H0 ;  /* 0x20000072ff727230 */ /* 0x020fca0000004100 */
[----:B------:R-:W-:-:S04]  /*5550*/  FMUL R114, R114, R89 ;  /* 0x0000005972727220 */ /* 0x000fc80000400000 */
[----:B------:R-:W-:-:S05]  /*5560*/  FFMA R114, R55, R88, R114 ;  /* 0x0000005837727223 */ /* 0x000fca0000000072 */
[----:B------:R-:W-:-:S05]  /*5570*/  F2FP.F16.F32.PACK_AB R114, RZ, R114 ;  /* 0x00000072ff72723e */ /* 0x000fca00000000ff */
[----:B------:R0:W-:Y:S01]  /*5580*/  STG.E.U16 desc[UR40][R10.64+0x72], R114 ;  /* 0x000072720a007986 */ /* 0x0001e2000c101528 */
[----:B------:R-:W-:Y:S05]  /*5590*/  BRA `(.L_x_153) ;  /* 0x00000014006c7947 */ /* 0x000fea0003800000 */
.L_x_30:
[----:B------:R-:W-:Y:S01]  /*55a0*/  ULDC.64 UR4, c[0x0][0x5c0] ;  /* 0x0001700000047ab9 */ /* 0x000fe20000000a00 */
[-C--:B------:R-:W-:Y:S01]  /*55b0*/  FMUL R56, R56, R88.reuse ;  /* 0x0000005838387220 */ /* 0x080fe20000400000 */
[----:B------:R-:W-:Y:S01]  /*55c0*/  LEA R10, P1, R110, UR4, 0x1 ;  /* 0x000000046e0a7c11 */ /* 0x000fe2000f8208ff */
[----:B------:R-:W-:Y:S01]  /*55d0*/  IMAD.SHL.U32 R7, R94, 0x2, RZ ;  /* 0x000000025e077824 */ /* 0x000fe200078e00ff */
[----:B------:R-:W-:Y:S01]  /*55e0*/  ISETP.GT.AND P3, PT, R4, 0x1, PT ;  /* 0x000000010400780c */ /* 0x000fe20003f64270 */
[----:B------:R-:W-:Y:S01]  /*55f0*/  FMUL R57, R57, R88 ;  /* 0x0000005839397220 */ /* 0x000fe20000400000 */
[----:B------:R-:W-:Y:S01]  /*5600*/  F2FP.F16.F32.PACK_AB R56, RZ, R56 ;  /* 0x00000038ff38723e */ /* 0x000fe200000000ff */
[-C--:B------:R-:W-:Y:S01]  /*5610*/  FMUL R58, R58, R88.reuse ;  /* 0x000000583a3a7220 */ /* 0x080fe20000400000 */
[----:B------:R-:W-:Y:S01]  /*5620*/  LEA.HI.X R11, R110, UR5, R103, 0x1, P1 ;  /* 0x000000056e0b7c11 */ /* 0x000fe200088f0c67 */
[-C--:B------:R-:W-:Y:S01]  /*5630*/  FMUL R59, R59, R88.reuse ;  /* 0x000000583b3b7220 */ /* 0x080fe20000400000 */
[----:B------:R-:W-:Y:S01]  /*5640*/  ISETP.GT.AND P1, PT, R3, RZ, P3 ;  /* 0x000000ff0300720c */ /* 0x000fe20001f24270 */
[----:B------:R-:W-:Y:S01]  /*5650*/  IMAD.SHL.U32 R19, R95, 0x2, RZ ;  /* 0x000000025f137824 */ /* 0x000fe200078e00ff */
[----:B------:R-:W-:Y:S01]  /*5660*/  ISETP.GT.AND P2, PT, R3, 0x8, P6 ;  /* 0x000000080300780c */ /* 0x000fe20003744270 */
[----:B------:R-:W-:Y:S01]  /*5670*/  @P0 STG.E.U16 desc[UR40][R10.64], R56 ;  /* 0x000000380a000986 */ /* 0x000fe2000c101528 */
[----:B------:R-:W-:Y:S01]  /*5680*/  SHF.L.U64.HI R5, R94, 0x1, R93 ;  /* 0x000000015e057819 */ /* 0x000fe2000001025d */
[----:B------:R-:W-:Y:S01]  /*5690*/  FMUL R60, R60, R88 ;  /* 0x000000583c3c7220 */ /* 0x000fe20000400000 */
[----:B------:R-:W-:Y:S01]  /*56a0*/  IADD3 R8, P0, R7, R10, RZ ;  /* 0x0000000a07087210 */ /* 0x000fe20007f1e0ff */
[-C--:B------:R-:W-:Y:S01]  /*56b0*/  FMUL R61, R61, R88.reuse ;  /* 0x000000583d3d7220 */ /* 0x080fe20000400000 */
[----:B------:R-:W-:Y:S01]  /*56c0*/  F2FP.F16.F32.PACK_AB R57, RZ, R57 ;  /* 0x00000039ff39723e */ /* 0x000fe200000000ff */
[----:B------:R-:W-:Y:S01]  /*56d0*/  FMUL R63, R63, R88 ;  /* 0x000000583f3f7220 */ /* 0x000fe20000400000 */
[----:B------:R-:W-:Y:S01]  /*56e0*/  F2FP.F16.F32.PACK_AB R58, RZ, R58 ;  /* 0x0000003aff3a723e */ /* 0x000fe200000000ff */
[----:B------:R-:W-:Y:S01]  /*56f0*/  IMAD.X R9, R5, 0x1, R11, P0 ;  /* 0x0000000105097824 */ /* 0x000fe200000e060b */
[----:B------:R-:W-:Y:S01]  /*5700*/  ISETP.GT.AND P0, PT, R3, 0x8, P3 ;  /* 0x000000080300780c */ /* 0x000fe20001f04270 */
[----:B------:R-:W-:Y:S01]  /*5710*/  @P1 STG.E.U16 desc[UR40][R10.64+0x2], R57 ;  /* 0x000002390a001986 */ /* 0x000fe2000c101528 */
[----:B------:R-:W-:Y:S01]  /*5720*/  F2FP.F16.F32.PACK_AB R59, RZ, R59 ;  /* 0x0000003bff3b723e */ /* 0x000fe200000000ff */
[----:B------:R-:W-:Y:S01]  /*5730*/  FMUL R62, R62, R88 ;  /* 0x000000583e3e7220 */ /* 0x000fe20000400000 */
[----:B------:R-:W-:Y:S01]  /*5740*/  SHF.L.U64.HI R13, R95, 0x1, R92 ;  /* 0x000000015f0d7819 */ /* 0x000fe2000001025c */
[----:B------:R-:W-:Y:S01]  /*5750*/  @P2 STG.E.U16 desc[UR40][R8.64], R58 ;  /* 0x0000003a08002986 */ /* 0x000fe2000c101528 */
[----:B------:R-:W-:Y:S01]  /*5760*/  IADD3 R6, P1, P2, R19, R10, R7 ;  /* 0x0000000a13067210 */ /* 0x000fe20007a3e007 */
[-C--:B------:R-:W-:Y:S01]  /*5770*/  FMUL R64, R64, R88.reuse ;  /* 0x0000005840407220 */ /* 0x080fe20000400000 */
[C---:B------:R-:W-:Y:S01]  /*5780*/  ISETP.GT.AND P4, PT, R4.reuse, 0x8, PT ;  /* 0x000000080400780c */ /* 0x040fe20003f84270 */
[-C--:B------:R-:W-:Y:S01]  /*5790*/  FMUL R65, R65, R88.reuse ;  /* 0x0000005841417220 */ /* 0x080fe20000400000 */
[----:B------:R-:W-:Y:S01]  /*57a0*/  ISETP.GT.AND P3, PT, R4, 0x9, PT ;  /* 0x000000090400780c */ /* 0x000fe20003f64270 */
[-C--:B------:R-:W-:Y:S01]  /*57b0*/  FMUL R66, R66, R88.reuse ;  /* 0x0000005842427220 */ /* 0x080fe20000400000 */
[----:B------:R-:W-:Y:S01]  /*57c0*/  IADD3.X R7, R13, R11, R5, P1, P2 ;  /* 0x0000000b0d077210 */ /* 0x000fe20000fe4405 */
[----:B------:R-:W-:Y:S01]  /*57d0*/  @P0 STG.E.U16 desc[UR40][R8.64+0x2], R59 ;  /* 0x0000023b08000986 */ /* 0x000fe2000c101528 */
[----:B------:R-:W-:Y:S01]  /*57e0*/  ISETP.GT.AND P1, PT, R3, RZ, P4 ;  /* 0x000000ff0300720c */ /* 0x000fe20002724270 */
[-C--:B------:R-:W-:Y:S01]  /*57f0*/  FMUL R67, R67, R88.reuse ;  /* 0x0000005843437220 */ /* 0x080fe20000400000 */
[----:B------:R-:W-:Y:S01]  /*5800*/  ISETP.GT.AND P0, PT, R3, RZ, P3 ;  /* 0x000000ff0300720c */ /* 0x000fe20001f04270 */
[----:B------:R-:W-:Y:S01]  /*5810*/  FMUL R68, R68, R88 ;  /* 0x0000005844447220 */ /* 0x000fe20000400000 */
[----:B------:R-:W-:Y:S01]  /*5820*/  F2FP.F16.F32.PACK_AB R60, RZ, R60 ;  /* 0x0000003cff3c723e */ /* 0x000fe200000000ff */
[-C--:B------:R-:W-:Y:S01]  /*5830*/  FMUL R69, R69, R88.reuse ;  /* 0x0000005845457220 */ /* 0x080fe20000400000 */
[----:B------:R-:W-:Y:S01]  /*5840*/  F2FP.F16.F32.PACK_AB R61, RZ, R61 ;  /* 0x0000003dff3d723e */ /* 0x000fe200000000ff */
[-C--:B------:R-:W-:Y:S01]  /*5850*/  FMUL R70, R70, R88.reuse ;  /* 0x0000005846467220 */ /* 0x080fe20000400000 */
[----:B------:R-:W-:Y:S01]  /*5860*/  F2FP.F16.F32.PACK_AB R63, RZ, R63 ;  /* 0x0000003fff3f723e */ /* 0x000fe200000000ff */
[----:B------:R-:W-:Y:S01]  /*5870*/  FMUL R71, R71, R88 ;  /* 0x0000005847477220 */ /* 0x000fe20000400000 */
[----:B------:R-:W-:Y:S01]  /*5880*/  F2FP.F16.F32.PACK_AB R62, RZ, R62 ;  /* 0x0000003eff3e723e */ /* 0x000fe200000000ff */
[----:B------:R-:W-:Y:S01]  /*5890*/  FMUL R72, R72, R88 ;  /* 0x0000005848487220 */ /* 0x000fe20000400000 */
[----:B------:R-:W-:Y:S01]  /*58a0*/  F2FP.F16.F32.PACK_AB R64, RZ, R64 ;  /* 0x00000040ff40723e */ /* 0x000fe200000000ff */
[----:B------:R-:W-:Y:S01]  /*58b0*/  @P1 STG.E.U16 desc[UR40][R10.64+0x10], R60 ;  /* 0x0000103c0a001986 */ /* 0x000fe2000c101528 */
[----:B------:R-:W-:Y:S01]  /*58c0*/  ISETP.GT.AND P1, PT, R3, 0x8, P4 ;  /* 0x000000080300780c */ /* 0x000fe20002724270 */
[-C--:B------:R-:W-:Y:S01]  /*58d0*/  FMUL R73, R73, R88.reuse ;  /* 0x0000005849497220 */ /* 0x080fe20000400000 */
[----:B------:R-:W-:Y:S01]  /*58e0*/  ISETP.GT.AND P2, PT, R4, 0x11, PT ;  /* 0x000000110400780c */ /* 0x000fe20003f44270 */
[----:B------:R-:W-:Y:S01]  /*58f0*/  @P0 STG.E.U16 desc[UR40][R10.64+0x12], R61 ;  /* 0x0000123d0a000986 */ /* 0x000fe2000c101528 */
[----:B------:R-:W-:Y:S01]  /*5900*/  ISETP.GT.AND P0, PT, R3, 0x8, P3 ;  /* 0x000000080300780c */ /* 0x000fe20001f04270 */
[-C--:B------:R-:W-:Y:S01]  /*5910*/  FMUL R74, R74, R88.reuse ;  /* 0x000000584a4a7220 */ /* 0x080fe20000400000 */
[----:B------:R-:W-:Y:S01]  /*5920*/  ISETP.GT.AND P3, PT, R4, 0x10, PT ;  /* 0x000000100400780c */ /* 0x000fe20003f64270 */
[-C--:B------:R-:W-:Y:S01]  /*5930*/  FMUL R75, R75, R88.reuse ;  /* 0x000000584b4b7220 */ /* 0x080fe20000400000 */
[----:B------:R-:W-:Y:S01]  /*5940*/  F2FP.F16.F32.PACK_AB R65, RZ, R65 ;  /* 0x00000041ff41723e */ /* 0x000fe200000000ff */
[----:B------:R-:W-:Y:S01]  /*5950*/  FMUL R76, R76, R88 ;  /* 0x000000584c4c7220 */ /* 0x000fe20000400000 */
[----:B------:R-:W-:Y:S01]  /*5960*/  F2FP.F16.F32.PACK_AB R66, RZ, R66 ;  /* 0x00000042ff42723e */ /* 0x000fe200000000ff */
[----:B------:R-:W-:Y:S01]  /*5970*/  FMUL R77, R77, R88 ;  /* 0x000000584d4d7220 */ /* 0x000fe20000400000 */
[----:B------:R-:W-:Y:S01]  /*5980*/  F2FP.F16.F32.PACK_AB R67, RZ, R67 ;  /* 0x00000043ff43723e */ /* 0x000fe200000000ff */
[----:B------:R-:W-:Y:S01]  /*5990*/  @P1 STG.E.U16 desc[UR40][R8.64+0x10], R62 ;  /* 0x0000103e08001986 */ /* 0x000fe2000c101528 */
[----:B------:R-:W-:Y:S01]  /*59a0*/  F2FP.F16.F32.PACK_AB R68, RZ, R68 ;  /* 0x00000044ff44723e */ /* 0x000fe200000000ff */
[-C--:B------:R-:W-:Y:S01]  /*59b0*/  FMUL R78, R78, R88.reuse ;  /* 0x000000584e4e7220 */ /* 0x080fe20000400000 */
[----:B------:R-:W-:Y:S01]  /*59c0*/  ISETP.GT.AND P1, PT, R4, 0x19, PT ;  /* 0x000000190400780c */ /* 0x000fe20003f24270 */
[----:B------:R-:W-:Y:S01]  /*59d0*/  @P0 STG.E.U16 desc[UR40][R8.64+0x12], R63 ;  /* 0x0000123f08000986 */ /* 0x000fe2000c101528 */
[----:B------:R-:W-:Y:S01]  /*59e0*/  ISETP.GT.AND P0, PT, R3, RZ, P3 ;  /* 0x000000ff0300720c */ /* 0x000fe20001f04270 */
[-C--:B------:R-:W-:Y:S01]  /*59f0*/  FMUL R79, R79, R88.reuse ;  /* 0x000000584f4f7220 */ /* 0x080fe20000400000 */
[----:B------:R-:W-:Y:S01]  /*5a00*/  F2FP.F16.F32.PACK_AB R69, RZ, R69 ;  /* 0x00000045ff45723e */ /* 0x000fe200000000ff */
[----:B------:R-:W-:Y:S01]  /*5a10*/  FMUL R80, R80, R88 ;  /* 0x0000005850507220 */ /* 0x000fe20000400000 */
[----:B------:R-:W-:Y:S01]  /*5a20*/  F2FP.F16.F32.PACK_AB R70, RZ, R70 ;  /* 0x00000046ff46723e */ /* 0x000fe200000000ff */
        /* <DEDUP_REMOVED lines=8> */
[----:B------:R-:W-:Y:S01]  /*5ab0*/  @P0 STG.E.U16 desc[UR40][R10.64+0x20], R64 ;  /* 0x000020400a000986 */ /* 0x000fe2000c101528 */
[----:B------:R-:W-:Y:S01]  /*5ac0*/  ISETP.GT.AND P0, PT, R3, RZ, P2 ;  /* 0x000000ff0300720c */ /* 0x000fe20001704270 */
[-C--:B------:R-:W-:Y:S01]  /*5ad0*/  FMUL R85, R85, R88.reuse ;  /* 0x0000005855557220 */ /* 0x080fe20000400000 */
[----:B------:R-:W-:Y:S01]  /*5ae0*/  F2FP.F16.F32.PACK_AB R75, RZ, R75 ;  /* 0x0000004bff4b723e */ /* 0x000fe200000000ff */
[-C--:B------:R-:W-:Y:S01]  /*5af0*/  FMUL R86, R86, R88.reuse ;  /* 0x0000005856567220 */ /* 0x080fe20000400000 */
[----:B------:R-:W-:Y:S01]  /*5b00*/  ISETP.GT.AND P5, PT, R4, 0x28, PT ;  /* 0x000000280400780c */ /* 0x000fe20003fa4270 */
[----:B------:R-:W-:Y:S01]  /*5b10*/  FMUL R87, R87, R88 ;  /* 0x0000005857577220 */ /* 0x000fe20000400000 */
[----:B------:R-:W-:Y:S01]  /*5b20*/  F2FP.F16.F32.PACK_AB R76, RZ, R76 ;  /* 0x0000004cff4c723e */ /* 0x000fe200000000ff */
[-C--:B------:R-:W-:Y:S01]  /*5b30*/  FMUL R24, R24, R88.reuse ;  /* 0x0000005818187220 */ /* 0x080fe20000400000 */
[----:B------:R-:W-:Y:S01]  /*5b40*/  ISETP.GT.AND P4, PT, R4, 0x29, PT ;  /* 0x000000290400780c */ /* 0x000fe20003f84270 */
[-C--:B------:R-:W-:Y:S01]  /*5b50*/  FMUL R25, R25, R88.reuse ;  /* 0x0000005819197220 */ /* 0x080fe20000400000 */
[----:B------:R-:W-:Y:S01]  /*5b60*/  F2FP.F16.F32.PACK_AB R77, RZ, R77 ;  /* 0x0000004dff4d723e */ /* 0x000fe200000000ff */
[----:B------:R-:W-:Y:S01]  /*5b70*/  FMUL R26, R26, R88 ;  /* 0x000000581a1a7220 */ /* 0x000fe20000400000 */
[----:B------:R-:W-:Y:S01]  /*5b80*/  F2FP.F16.F32.PACK_AB R78, RZ, R78 ;  /* 0x0000004eff4e723e */ /* 0x000fe200000000ff */
[----:B------:R-:W-:Y:S01]  /*5b90*/  @P0 STG.E.U16 desc[UR40][R10.64+0x22], R65 ;  /* 0x000022410a000986 */ /* 0x000fe2000c101528 */
[----:B------:R-:W-:Y:S01]  /*5ba0*/  ISETP.GT.AND P0, PT, R3, 0x8, P3 ;  /* 0x000000080300780c */ /* 0x000fe20001f04270 */
[-C--:B------:R-:W-:Y:S01]  /*5bb0*/  FMUL R27, R27, R88.reuse ;  /* 0x000000581b1b7220 */ /* 0x080fe20000400000 */
[----:B------:R-:W-:Y:S01]  /*5bc0*/  F2FP.F16.F32.PACK_AB R79, RZ, R79 ;  /* 0x0000004fff4f723e */ /* 0x000fe200000000ff */
[-C--:B------:R-:W-:Y:S01]  /*5bd0*/  FMUL R28, R28, R88.reuse ;  /* 0x000000581c1c7220 */ /* 0x080fe20000400000 */
[----:B------:R-:W-:Y:S01]  /*5be0*/  ISETP.GT.AND P3, PT, R4, 0x30, PT ;  /* 0x000000300400780c */ /* 0x000fe20003f64270 */
        /* <DEDUP_REMOVED lines=8> */
[----:B------:R-:W-:Y:S01]  /*5c70*/  @P0 STG.E.U16 desc[UR40][R8.64+0x20], R66 ;  /* 0x0000204208000986 */ /* 0x000fe2000c101528 */
[----:B------:R-:W-:Y:S01]  /*5c80*/  ISETP.GT.AND P0, PT, R3, 0x8, P2 ;  /* 0x000000080300780c */ /* 0x000fe20001704270 */
[-C--:B------:R-:W-:Y:S01]  /*5c90*/  FMUL R33, R33, R88.reuse ;  /* 0x0000005821217220 */ /* 0x080fe20000400000 */
[----:B------:R-:W-:Y:S01]  /*5ca0*/  ISETP.GT.AND P2, PT, R4, 0x18, PT ;  /* 0x000000180400780c */ /* 0x000fe20003f44270 */
[----:B------:R-:W-:Y:S01]  /*5cb0*/  FMUL R34, R34, R88 ;  /* 0x0000005822227220 */ /* 0x000fe20000400000 */
[----:B------:R-:W-:Y:S01]  /*5cc0*/  F2FP.F16.F32.PACK_AB R84, RZ, R84 ;  /* 0x00000054ff54723e */ /* 0x000fe200000000ff */
[-C--:B------:R-:W-:Y:S01]  /*5cd0*/  FMUL R35, R35, R88.reuse ;  /* 0x0000005823237220 */ /* 0x080fe20000400000 */
[----:B------:R-:W-:Y:S01]  /*5ce0*/  P2R R5, PR, RZ, 0x20 ;  /* 0x00000020ff057803 */ /* 0x000fe20000000000 */
[-C--:B------:R-:W-:Y:S01]  /*5cf0*/  FMUL R36, R36, R88.reuse ;  /* 0x0000005824247220 */ /* 0x080fe20000400000 */
[----:B------:R-:W-:Y:S01]  /*5d00*/  F2FP.F16.F32.PACK_AB R85, RZ, R85 ;  /* 0x00000055ff55723e */ /* 0x000fe200000000ff */
[----:B------:R-:W-:Y:S01]  /*5d10*/  FMUL R37, R37, R88 ;  /* 0x0000005825257220 */ /* 0x000fe20000400000 */
[----:B------:R-:W-:Y:S01]  /*5d20*/  F2FP.F16.F32.PACK_AB R86, RZ, R86 ;  /* 0x00000056ff56723e */ /* 0x000fe200000000ff */
[-C--:B------:R-:W-:Y:S01]  /*5d30*/  FMUL R38, R38, R88.reuse ;  /* 0x0000005826267220 */ /* 0x080fe20000400000 */
[----:B------:R-:W-:Y:S01]  /*5d40*/  F2FP.F16.F32.PACK_AB R87, RZ, R87 ;  /* 0x00000057ff57723e */ /* 0x000fe200000000ff */
[----:B------:R-:W-:Y:S01]  /*5d50*/  @P0 STG.E.U16 desc[UR40][R8.64+0x22], R67 ;  /* 0x0000224308000986 */ /* 0x000fe2000c101528 */
[----:B------:R-:W-:Y:S01]  /*5d60*/  ISETP.GT.AND P0, PT, R3, RZ, P2 ;  /* 0x000000ff0300720c */ /* 0x000fe20001704270 */
        /* <DEDUP_REMOVED lines=36> */
[----:B------:R-:W-:Y:S01]  /*5fb0*/  FMUL R55, R55, R88 ;  /* 0x0000005837377220 */ /* 0x000fe20000400000 */
[----:B------:R-:W-:-:S02]  /*5fc0*/  F2FP.F16.F32.PACK_AB R39, RZ, R39 ;  /* 0x00000027ff27723e */ /* 0x000fc400000000ff */
[----:B------:R-:W-:Y:S01]  /*5fd0*/  F2FP.F16.F32.PACK_AB R40, RZ, R40 ;  /* 0x00000028ff28723e */ /* 0x000fe200000000ff */
[----:B------:R-:W-:Y:S01]  /*5fe0*/  @P0 STG.E.U16 desc[UR40][R8.64+0x30], R70 ;  /* 0x0000304608000986 */ /* 0x000fe2000c101528 */
[----:B------:R-:W-:Y:S02]  /*5ff0*/  ISETP.GT.AND P0, PT, R3, 0x8, P1 ;  /* 0x000000080300780c */ /* 0x000fe40000f04270 */
[----:B------:R-:W-:Y:S02]  /*6000*/  ISETP.GT.AND P1, PT, R4, 0x21, PT ;  /* 0x000000210400780c */ /* 0x000fe40003f24270 */
[----:B------:R-:W-:Y:S02]  /*6010*/  F2FP.F16.F32.PACK_AB R41, RZ, R41 ;  /* 0x00000029ff29723e */ /* 0x000fe400000000ff */
[----:B------:R-:W-:Y:S02]  /*6020*/  F2FP.F16.F32.PACK_AB R42, RZ, R42 ;  /* 0x0000002aff2a723e */ /* 0x000fe400000000ff */
[----:B------:R-:W-:-:S02]  /*6030*/  F2FP.F16.F32.PACK_AB R43, RZ, R43 ;  /* 0x0000002bff2b723e */ /* 0x000fc400000000ff */
[----:B------:R-:W-:Y:S02]  /*6040*/  F2FP.F16.F32.PACK_AB R44, RZ, R44 ;  /* 0x0000002cff2c723e */ /* 0x000fe400000000ff */
[----:B------:R-:W-:Y:S01]  /*6050*/  F2FP.F16.F32.PACK_AB R45, RZ, R45 ;  /* 0x0000002dff2d723e */ /* 0x000fe200000000ff */
[----:B------:R-:W-:Y:S01]  /*6060*/  @P0 STG.E.U16 desc[UR40][R8.64+0x32], R71 ;  /* 0x0000324708000986 */ /* 0x000fe2000c101528 */
[----:B------:R-:W-:Y:S02]  /*6070*/  ISETP.GT.AND P0, PT, R3, RZ, P2 ;  /* 0x000000ff0300720c */ /* 0x000fe40001704270 */
[----:B------:R-:W-:Y:S02]  /*6080*/  F2FP.F16.F32.PACK_AB R46, RZ, R46 ;  /* 0x0000002eff2e723e */ /* 0x000fe400000000ff */
[----:B------:R-:W-:Y:S02]  /*6090*/  F2FP.F16.F32.PACK_AB R47, RZ, R47 ;  /* 0x0000002fff2f723e */ /* 0x000fe400000000ff */
[----:B------:R-:W-:-:S02]  /*60a0*/  F2FP.F16.F32.PACK_AB R48, RZ, R48 ;  /* 0x00000030ff30723e */ /* 0x000fc400000000ff */
[----:B------:R-:W-:Y:S02]  /*60b0*/  F2FP.F16.F32.PACK_AB R49, RZ, R49 ;  /* 0x00000031ff31723e */ /* 0x000fe400000000ff */
[----:B------:R-:W-:Y:S02]  /*60c0*/  F2FP.F16.F32.PACK_AB R50, RZ, R50 ;  /* 0x00000032ff32723e */ /* 0x000fe400000000ff */
[----:B------:R-:W-:Y:S01]  /*60d0*/  F2FP.F16.F32.PACK_AB R51, RZ, R51 ;  /* 0x00000033ff33723e */ /* 0x000fe200000000ff */
[----:B------:R-:W-:Y:S01]  /*60e0*/  @P0 STG.E.U16 desc[UR40][R10.64+0x40], R72 ;  /* 0x000040480a000986 */ /* 0x000fe2000c101528 */
[----:B------:R-:W-:Y:S02]  /*60f0*/  ISETP.GT.AND P0, PT, R3, RZ, P1 ;  /* 0x000000ff0300720c */ /* 0x000fe40000f04270 */
[----:B------:R-:W-:Y:S02]  /*6100*/  F2FP.F16.F32.PACK_AB R52, RZ, R52 ;  /* 0x00000034ff34723e */ /* 0x000fe400000000ff */
[----:B------:R-:W-:-:S02]  /*6110*/  F2FP.F16.F32.PACK_AB R53, RZ, R53 ;  /* 0x00000035ff35723e */ /* 0x000fc400000000ff */
[----:B------:R-:W-:Y:S02]  /*6120*/  F2FP.F16.F32.PACK_AB R54, RZ, R54 ;  /* 0x00000036ff36723e */ /* 0x000fe400000000ff */
[----:B------:R-:W-:-:S05]  /*6130*/  F2FP.F16.F32.PACK_AB R55, RZ, R55 ;  /* 0x00000037ff37723e */ /* 0x000fca00000000ff */
[----:B------:R-:W-:Y:S01]  /*6140*/  @P0 STG.E.U16 desc[UR40][R10.64+0x42], R73 ;  /* 0x000042490a000986 */ /* 0x000fe2000c101528 */
[----:B------:R-:W-:Y:S02]  /*6150*/  ISETP.GT.AND P0, PT, R3, 0x8, P2 ;  /* 0x000000080300780c */ /* 0x000fe40001704270 */
[----:B------:R-:W-:-:S11]  /*6160*/  ISETP.GT.AND P2, PT, R4, 0x38, PT ;  /* 0x000000380400780c */ /* 0x000fd60003f44270 */
[----:B------:R-:W-:Y:S01]  /*6170*/  @P0 STG.E.U16 desc[UR40][R8.64+0x40], R74 ;  /* 0x0000404a08000986 */ /* 0x000fe2000c101528 */
[----:B------:R-:W-:-:S13]  /*6180*/  ISETP.GT.AND P0, PT, R3, 0x8, P1 ;  /* 0x000000080300780c */ /* 0x000fda0000f04270 */
[----:B------:R-:W-:Y:S01]  /*6190*/  @P0 STG.E.U16 desc[UR40][R8.64+0x42], R75 ;  /* 0x0000424b08000986 */ /* 0x000fe2000c101528 */
[----:B------:R-:W-:-:S13]  /*61a0*/  ISETP.GT.AND P0, PT, R3, RZ, P5 ;  /* 0x000000ff0300720c */ /* 0x000fda0002f04270 */
[----:B------:R-:W-:Y:S01]  /*61b0*/  @P0 STG.E.U16 desc[UR40][R10.64+0x50], R76 ;  /* 0x0000504c0a000986 */ /* 0x000fe2000c101528 */
[----:B------:R-:W-:-:S13]  /*61c0*/  ISETP.GT.AND P0, PT, R3, RZ, P4 ;  /* 0x000000ff0300720c */ /* 0x000fda0002704270 */
[----:B------:R-:W-:Y:S01]  /*61d0*/  @P0 STG.E.U16 desc[UR40][R10.64+0x52], R77 ;  /* 0x0000524d0a000986 */ /* 0x000fe2000c101528 */
[----:B------:R-:W-:-:S13]  /*61e0*/  ISETP.GT.AND P0, PT, R3, 0x8, P5 ;  /* 0x000000080300780c */ /* 0x000fda0002f04270 */
[----:B------:R-:W-:Y:S01]  /*61f0*/  @P0 STG.E.U16 desc[UR40][R8.64+0x50], R78 ;  /* 0x0000504e08000986 */ /* 0x000fe2000c101528 */
[----:B------:R-:W-:-:S13]  /*6200*/  ISETP.GT.AND P0, PT, R3, 0x8, P4 ;  /* 0x000000080300780c */ /* 0x000fda0002704270 */
[----:B------:R-:W-:Y:S01]  /*6210*/  @P0 STG.E.U16 desc[UR40][R8.64+0x52], R79 ;  /* 0x0000524f08000986 */ /* 0x000fe2000c101528 */
[----:B------:R-:W-:-:S13]  /*6220*/  ISETP.GT.AND P0, PT, R3, RZ, P3 ;  /* 0x000000ff0300720c */ /* 0x000fda0001f04270 */
[----:B------:R-:W-:Y:S01]  /*6230*/  @P0 STG.E.U16 desc[UR40][R10.64+0x60], R80 ;  /* 0x000060500a000986 */ /* 0x000fe2000c101528 */
[----:B------:R-:W-:-:S04]  /*6240*/  ISETP.GT.AND P0, PT, R4, 0x31, PT ;  /* 0x000000310400780c */ /* 0x000fc80003f04270 */
[----:B------:R-:W-:-:S13]  /*6250*/  ISETP.GT.AND P1, PT, R3, RZ, P0 ;  /* 0x000000ff0300720c */ /* 0x000fda0000724270 */
[----:B------:R-:W-:Y:S01]  /*6260*/  @P1 STG.E.U16 desc[UR40][R10.64+0x62], R81 ;  /* 0x000062510a001986 */ /* 0x000fe2000c101528 */
[----:B------:R-:W-:-:S13]  /*6270*/  ISETP.GT.AND P1, PT, R3, 0x8, P3 ;  /* 0x000000080300780c */ /* 0x000fda0001f24270 */
[----:B------:R-:W-:Y:S01]  /*6280*/  @P1 STG.E.U16 desc[UR40][R8.64+0x60], R82 ;  /* 0x0000605208001986 */ /* 0x000fe2000c101528 */
[----:B------:R-:W-:-:S13]  /*6290*/  ISETP.GT.AND P1, PT, R3, 0x8, P0 ;  /* 0x000000080300780c */ /* 0x000fda0000724270 */
[----:B------:R-:W-:Y:S01]  /*62a0*/  @P1 STG.E.U16 desc[UR40][R8.64+0x62], R83 ;  /* 0x0000625308001986 */ /* 0x000fe2000c101528 */
[----:B------:R-:W-:-:S05]  /*62b0*/  IADD3 R14, P1, R19, R8, RZ ;  /* 0x00000008130e7210 */ /* 0x000fca0007f3e0ff */
[----:B------:R-:W-:Y:S01]  /*62c0*/  IMAD.X R15, R13, 0x1, R9, P1 ;  /* 0x000000010d0f7824 */ /* 0x000fe200008e0609 */
[----:B------:R-:W-:-:S13]  /*62d0*/  ISETP.GT.AND P1, PT, R3, RZ, P2 ;  /* 0x000000ff0300720c */ /* 0x000fda0001724270 */
[----:B------:R-:W-:Y:S01]  /*62e0*/  @P1 STG.E.U16 desc[UR40][R10.64+0x70], R84 ;  /* 0x000070540a001986 */ /* 0x000fe2000c101528 */
[----:B------:R-:W-:-:S05]  /*62f0*/  IADD3 R20, P1, R19, R8, RZ ;  /* 0x0000000813147210 */ /* 0x000fca0007f3e0ff */
[----:B------:R-:W-:Y:S01]  /*6300*/  IMAD.X R21, R13, 0x1, R9, P1 ;  /* 0x000000010d157824 */ /* 0x000fe200008e0609 */
[----:B------:R-:W-:-:S05]  /*6310*/  IADD3 R12, P1, R19, R10, RZ ;  /* 0x0000000a130c7210 */ /* 0x000fca0007f3e0ff */
[----:B------:R-:W-:Y:S01]  /*6320*/  IMAD.X R13, R13, 0x1, R11, P1 ;  /* 0x000000010d0d7824 */ /* 0x000fe200008e060b */
[----:B------:R-:W-:-:S04]  /*6330*/  ISETP.GT.AND P1, PT, R4, 0x39, PT ;  /* 0x000000390400780c */ /* 0x000fc80003f24270 */
[----:B------:R-:W-:-:S13]  /*6340*/  ISETP.GT.AND P5, PT, R3, RZ, P1 ;  /* 0x000000ff0300720c */ /* 0x000fda0000fa4270 */
[----:B------:R-:W-:Y:S01]  /*6350*/  @P5 STG.E.U16 desc[UR40][R10.64+0x72], R85 ;  /* 0x000072550a005986 */ /* 0x000fe2000c101528 */
[----:B------:R-:W-:-:S13]  /*6360*/  ISETP.GT.AND P5, PT, R3, 0x8, P2 ;  /* 0x000000080300780c */ /* 0x000fda00017a4270 */
[----:B------:R-:W-:Y:S01]  /*6370*/  @P5 STG.E.U16 desc[UR40][R8.64+0x70], R86 ;  /* 0x0000705608005986 */ /* 0x000fe2000c101528 */
[----:B------:R-:W-:-:S13]  /*6380*/  ISETP.GT.AND P5, PT, R3, 0x8, P1 ;  /* 0x000000080300780c */ /* 0x000fda0000fa4270 */
[----:B------:R0:W-:Y:S01]  /*6390*/  @P5 STG.E.U16 desc[UR40][R8.64+0x72], R87 ;  /* 0x0000725708005986 */ /* 0x0001e2000c101528 */
[C---:B------:R-:W-:Y:S02]  /*63a0*/  ISETP.GT.AND P5, PT, R3.reuse, 0x80, P6 ;  /* 0x000000800300780c */ /* 0x040fe400037a4270 */
[----:B------:R-:W-:-:S11]  /*63b0*/  ISETP.GT.AND P6, PT, R3, 0x88, P6 ;  /* 0x000000880300780c */ /* 0x000fd600037c4270 */
[----:B------:R-:W-:Y:S01]  /*63c0*/  @P5 STG.E.U16 desc[UR40][R12.64], R24 ;  /* 0x000000180c005986 */ /* 0x000fe2000c101528 */
[----:B------:R-:W-:-:S04]  /*63d0*/  ISETP.GT.AND P5, PT, R4, 0x1, PT ;  /* 0x000000010400780c */ /* 0x000fc80003fa4270 */
[----:B------:R-:W-:-:S13]  /*63e0*/  ISETP.GT.AND P5, PT, R3, 0x80, P5 ;  /* 0x000000800300780c */ /* 0x000fda0002fa4270 */
[----:B0-----:R-:W-:Y:S02]  /*63f0*/  @P5 IMAD.MOV.U32 R8, RZ, RZ, R12 ;  /* 0x000000ffff085224 */ /* 0x001fe400078e000c */
[----:B------:R-:W-:-:S05]  /*6400*/  @P5 IMAD.MOV.U32 R9, RZ, RZ, R13 ;  /* 0x000000ffff095224 */ /* 0x000fca00078e000d */
[----:B------:R0:W-:Y:S01]  /*6410*/  @P5 STG.E.U16 desc[UR40][R8.64+0x2], R25 ;  /* 0x0000021908005986 */ /* 0x0001e2000c101528 */
[----:B------:R-:W-:-:S03]  /*6420*/  ISETP.NE.AND P5, PT, R5, RZ, PT ;  /* 0x000000ff0500720c */ /* 0x000fc60003fa5270 */
[----:B------:R-:W-:Y:S01]  /*6430*/  @P6 STG.E.U16 desc[UR40][R14.64], R26 ;  /* 0x0000001a0e006986 */ /* 0x000fe2000c101528 */
[----:B------:R-:W-:-:S04]  /*6440*/  ISETP.GT.AND P6, PT, R4, 0x1, PT ;  /* 0x000000010400780c */ /* 0x000fc80003fc4270 */
[----:B------:R-:W-:-:S13]  /*6450*/  ISETP.GT.AND P6, PT, R3, 0x88, P6 ;  /* 0x000000880300780c */ /* 0x000fda00037c4270 */
[----:B------:R-:W-:Y:S01]  /*6460*/  @P6 STG.E.U16 desc[UR40][R20.64+0x2], R27 ;  /* 0x0000021b14006986 */ /* 0x000fe2000c101528 */
[----:B------:R-:W-:-:S04]  /*6470*/  ISETP.GT.AND P6, PT, R4, 0x8, PT ;  /* 0x000000080400780c */ /* 0x000fc80003fc4270 */
[----:B------:R-:W-:-:S13]  /*6480*/  ISETP.GT.AND P6, PT, R3, 0x80, P6 ;  /* 0x000000800300780c */ /* 0x000fda00037c4270 */
[----:B0-----:R-:W-:Y:S02]  /*6490*/  @P6 IMAD.MOV.U32 R8, RZ, RZ, R12 ;  /* 0x000000ffff086224 */ /* 0x001fe400078e000c */
[----:B------:R-:W-:-:S05]  /*64a0*/  @P6 IMAD.MOV.U32 R9, RZ, RZ, R13 ;  /* 0x000000ffff096224 */ /* 0x000fca00078e000d */
[----:B------:R0:W-:Y:S01]  /*64b0*/  @P6 STG.E.U16 desc[UR40][R8.64+0x10], R28 ;  /* 0x0000101c08006986 */ /* 0x0001e2000c101528 */
[----:B------:R-:W-:-:S04]  /*64c0*/  ISETP.GT.AND P6, PT, R4, 0x9, PT ;  /* 0x000000090400780c */ /* 0x000fc80003fc4270 */
[----:B------:R-:W-:-:S13]  /*64d0*/  ISETP.GT.AND P6, PT, R3, 0x80, P6 ;  /* 0x000000800300780c */ /* 0x000fda00037c4270 */
[----:B0-----:R-:W-:Y:S02]  /*64e0*/  @P6 IMAD.MOV.U32 R8, RZ, RZ, R12 ;  /* 0x000000ffff086224 */ /* 0x001fe400078e000c */
[----:B------:R-:W-:-:S05]  /*64f0*/  @P6 IMAD.MOV.U32 R9, RZ, RZ, R13 ;  /* 0x000000ffff096224 */ /* 0x000fca00078e000d */
[----:B------:R0:W-:Y:S01]  /*6500*/  @P6 STG.E.U16 desc[UR40][R8.64+0x12], R29 ;  /* 0x0000121d08006986 */ /* 0x0001e2000c101528 */
[----:B------:R-:W-:-:S04]  /*6510*/  ISETP.GT.AND P6, PT, R4, 0x8, PT ;  /* 0x000000080400780c */ /* 0x000fc80003fc4270 */
[----:B------:R-:W-:-:S13]  /*6520*/  ISETP.GT.AND P6, PT, R3, 0x88, P6 ;  /* 0x000000880300780c */ /* 0x000fda00037c4270 */
        /* <DEDUP_REMOVED lines=45> */
[----:B------:R-:W-:Y:S01]  /*6800*/  @P6 STG.E.U16 desc[UR40][R8.64+0x42], R41 ;  /* 0x0000422908006986 */ /* 0x000fe2000c101528 */
[----:B------:R-:W-:-:S04]  /*6810*/  ISETP.GT.AND P6, PT, R4, 0x20, PT ;  /* 0x000000200400780c */ /* 0x000fc80003fc4270 */
[----:B------:R-:W-:-:S13]  /*6820*/  ISETP.GT.AND P6, PT, R3, 0x88, P6 ;  /* 0x000000880300780c */ /* 0x000fda00037c4270 */
[----:B------:R-:W-:Y:S01]  /*6830*/  @P6 STG.E.U16 desc[UR40][R6.64+0x40], R42 ;  /* 0x0000402a06006986 */ /* 0x000fe2000c101528 */
[----:B------:R-:W-:-:S04]  /*6840*/  ISETP.GT.AND P6, PT, R4, 0x21, PT ;  /* 0x000000210400780c */ /* 0x000fc80003fc4270 */
[----:B------:R-:W-:-:S13]  /*6850*/  ISETP.GT.AND P6, PT, R3, 0x88, P6 ;  /* 0x000000880300780c */ /* 0x000fda00037c4270 */
[----:B------:R-:W-:Y:S02]  /*6860*/  @P6 IMAD.MOV.U32 R4, RZ, RZ, R6 ;  /* 0x000000ffff046224 */ /* 0x000fe400078e0006 */
[----:B------:R-:W-:-:S05]  /*6870*/  @P6 IMAD.MOV.U32 R5, RZ, RZ, R7 ;  /* 0x000000ffff056224 */ /* 0x000fca00078e0007 */
[----:B------:R0:W-:Y:S01]  /*6880*/  @P6 STG.E.U16 desc[UR40][R4.64+0x42], R43 ;  /* 0x0000422b04006986 */ /* 0x0001e2000c101528 */
[C---:B------:R-:W-:Y:S02]  /*6890*/  ISETP.GT.AND P6, PT, R3.reuse, 0x80, P5 ;  /* 0x000000800300780c */ /* 0x040fe40002fc4270 */
[----:B------:R-:W-:-:S11]  /*68a0*/  ISETP.GT.AND P5, PT, R3, 0x88, P5 ;  /* 0x000000880300780c */ /* 0x000fd60002fa4270 */
[----:B0-----:R-:W-:Y:S02]  /*68b0*/  @P6 IMAD.MOV.U32 R4, RZ, RZ, R12 ;  /* 0x000000ffff046224 */ /* 0x001fe400078e000c */
[----:B------:R-:W-:-:S05]  /*68c0*/  @P6 IMAD.MOV.U32 R5, RZ, RZ, R13 ;  /* 0x000000ffff056224 */ /* 0x000fca00078e000d */
[----:B------:R0:W-:Y:S01]  /*68d0*/  @P6 STG.E.U16 desc[UR40][R4.64+0x50], R44 ;  /* 0x0000502c04006986 */ /* 0x0001e2000c101528 */
[C---:B------:R-:W-:Y:S02]  /*68e0*/  ISETP.GT.AND P6, PT, R3.reuse, 0x80, P4 ;  /* 0x000000800300780c */ /* 0x040fe400027c4270 */
[----:B------:R-:W-:-:S11]  /*68f0*/  ISETP.GT.AND P4, PT, R3, 0x88, P4 ;  /* 0x000000880300780c */ /* 0x000fd60002784270 */
[----:B0-----:R-:W-:Y:S02]  /*6900*/  @P6 IMAD.MOV.U32 R4, RZ, RZ, R12 ;  /* 0x000000ffff046224 */ /* 0x001fe400078e000c */
[----:B------:R-:W-:-:S05]  /*6910*/  @P6 IMAD.MOV.U32 R5, RZ, RZ, R13 ;  /* 0x000000ffff056224 */ /* 0x000fca00078e000d */
[----:B------:R0:W-:Y:S02]  /*6920*/  @P6 STG.E.U16 desc[UR40][R4.64+0x52], R45 ;  /* 0x0000522d04006986 */ /* 0x0001e4000c101528 */
[----:B0-----:R-:W-:Y:S02]  /*6930*/  @P5 IMAD.MOV.U32 R4, RZ, RZ, R6 ;  /* 0x000000ffff045224 */ /* 0x001fe400078e0006 */
[----:B------:R-:W-:-:S05]  /*6940*/  @P5 IMAD.MOV.U32 R5, RZ, RZ, R7 ;  /* 0x000000ffff055224 */ /* 0x000fca00078e0007 */
[----:B------:R0:W-:Y:S01]  /*6950*/  @P5 STG.E.U16 desc[UR40][R4.64+0x50], R46 ;  /* 0x0000502e04005986 */ /* 0x0001e2000c101528 */
[C---:B------:R-:W-:Y:S02]  /*6960*/  ISETP.GT.AND P5, PT, R3.reuse, 0x80, P3 ;  /* 0x000000800300780c */ /* 0x040fe40001fa4270 */
[----:B------:R-:W-:Y:S01]  /*6970*/  ISETP.GT.AND P3, PT, R3, 0x88, P3 ;  /* 0x000000880300780c */ /* 0x000fe20001f64270 */
        /* <DEDUP_REMOVED lines=17> */
[----:B------:R0:W-:Y:S02]  /*6a90*/  @P3 STG.E.U16 desc[UR40][R4.64+0x60], R50 ;  /* 0x0000603204003986 */ /* 0x0001e4000c101528 */
[----:B0-----:R-:W-:Y:S02]  /*6aa0*/  @P0 IMAD.MOV.U32 R4, RZ, RZ, R6 ;  /* 0x000000ffff040224 */ /* 0x001fe400078e0006 */
[----:B------:R-:W-:-:S05]  /*6ab0*/  @P0 IMAD.MOV.U32 R5, RZ, RZ, R7 ;  /* 0x000000ffff050224 */ /* 0x000fca00078e0007 */
[----:B------:R0:W-:Y:S02]  /*6ac0*/  @P0 STG.E.U16 desc[UR40][R4.64+0x62], R51 ;  /* 0x0000623304000986 */ /* 0x0001e4000c101528 */
[----:B0-----:R-:W-:Y:S02]  /*6ad0*/  @P5 IMAD.MOV.U32 R4, RZ, RZ, R12 ;  /* 0x000000ffff045224 */ /* 0x001fe400078e000c */
[----:B------:R-:W-:-:S05]  /*6ae0*/  @P5 IMAD.MOV.U32 R5, RZ, RZ, R13 ;  /* 0x000000ffff055224 */ /* 0x000fca00078e000d */
[----:B------:R0:W-:Y:S04]  /*6af0*/  @P5 STG.E.U16 desc[UR40][R4.64+0x70], R52 ;  /* 0x0000703404005986 */ /* 0x0001e8000c101528 */
[----:B------:R1:W-:Y:S01]  /*6b00*/  @P4 STG.E.U16 desc[UR40][R12.64+0x72], R53 ;  /* 0x000072350c004986 */ /* 0x0003e2000c101528 */
[----:B0-----:R-:W-:Y:S02]  /*6b10*/  @P2 IMAD.MOV.U32 R4, RZ, RZ, R6 ;  /* 0x000000ffff042224 */ /* 0x001fe400078e0006 */
[----:B------:R-:W-:-:S05]  /*6b20*/  @P2 IMAD.MOV.U32 R5, RZ, RZ, R7 ;  /* 0x000000ffff052224 */ /* 0x000fca00078e0007 */
[----:B------:R1:W-:Y:S04]  /*6b30*/  @P2 STG.E.U16 desc[UR40][R4.64+0x70], R54 ;  /* 0x0000703604002986 */ /* 0x0003e8000c101528 */
[----:B------:R1:W-:Y:S02]  /*6b40*/  @P1 STG.E.U16 desc[UR40][R6.64+0x72], R55 ;  /* 0x0000723706001986 */ /* 0x0003e4000c101528 */
.L_x_153:
[----:B------:R-:W-:Y:S05]  /*6b50*/  BSYNC B0 ;  /* 0x0000000000007941 */ /* 0x000fea0003800000 */
.L_x_29:
[----:B------:R-:W-:Y:S01]  /*6b60*/  IADD3 R16, P0, R16, UR38, RZ ;  /* 0x0000002610107c10 */ /* 0x000fe2000ff1e0ff */
[----:B------:R-:W-:Y:S01]  /*6b70*/  ULDC.64 UR4, c[0x0][0x650] ;  /* 0x0001940000047ab9 */ /* 0x000fe20000000a00 */
[----:B------:R-:W-:Y:S01]  /*6b80*/  PRMT R3, RZ, 0x7610, R3 ;  /* 0x00007610ff037816 */ /* 0x000fe20000000003 */
[----:B------:R-:W-:Y:S01]  /*6b90*/  IMAD.MOV.U32 R100, RZ, RZ, -0x1 ;  /* 0xffffffffff647424 */ /* 0x000fe200078e00ff */
[----:B------:R-:W-:Y:S01]  /*6ba0*/  IADD3.X R17, R17, UR37, RZ, P0, !PT ;  /* 0x0000002511117c10 */ /* 0x000fe200087fe4ff */
[----:B------:R-:W-:Y:S01]  /*6bb0*/  IMAD.MOV.U32 R19, RZ, RZ, -0x1 ;  /* 0xffffffffff137424 */ /* 0x000fe200078e00ff */
[----:B------:R-:W-:-:S04]  /*6bc0*/  ISETP.GE.U32.AND P0, PT, R16, UR4, PT ;  /* 0x0000000410007c0c */ /* 0x000fc8000bf06070 */
[----:B------:R-:W-:-:S13]  /*6bd0*/  ISETP.GE.U32.AND.EX P0, PT, R17, UR5, PT, P0 ;  /* 0x0000000511007c0c */ /* 0x000fda000bf06100 */
[----:B------:R-:W-:Y:S05]  /*6be0*/  @P0 BRA `(.L_x_154) ;  /* 0x0000000400500947 */ /* 0x000fea0003800000 */
[----:B0-----:R-:W0:Y:S01]  /*6bf0*/  LDC.64 R10, c[0x0][0x628] ;  /* 0x00018a00ff0a7b82 */ /* 0x001e220000000a00 */
[----:B-1----:R-:W1:Y:S01]  /*6c00*/  S2R R12, SR_CTAID.X ;  /* 0x00000000000c7919 */ /* 0x002e620000002500 */
[----:B----4-:R-:W-:Y:S02]  /*6c10*/  IMAD.MOV.U32 R8, RZ, RZ, R16 ;  /* 0x000000ffff087224 */ /* 0x010fe400078e0010 */
[----:B------:R-:W-:Y:S01]  /*6c20*/  IMAD.MOV.U32 R9, RZ, RZ, R17 ;  /* 0x000000ffff097224 */ /* 0x000fe200078e0011 */
[----:B------:R-:W4:Y:S03]  /*6c30*/  S2R R20, SR_CTAID.Y ;  /* 0x0000000000147919 */ /* 0x000f260000002600 */
[----:B------:R-:W1:Y:S08]  /*6c40*/  LDC R0, c[0x0][0x630] ;  /* 0x00018c00ff007b82 */ /* 0x000e700000000800 */
[----:B------:R-:W1:Y:S01]  /*6c50*/  LDC.64 R14, c[0x0][0x620] ;  /* 0x00018800ff0e7b82 */ /* 0x000e620000000a00 */
[----:B0-----:R-:W-:-:S04]  /*6c60*/  ISETP.NE.U32.AND P0, PT, R10, RZ, PT ;  /* 0x000000ff0a00720c */ /* 0x001fc80003f05070 */
[----:B------:R-:W-:-:S13]  /*6c70*/  ISETP.NE.AND.EX P0, PT, R11, RZ, PT, P0 ;  /* 0x000000ff0b00720c */ /* 0x000fda0003f05300 */
[----:B-1--4-:R-:W-:Y:S05]  /*6c80*/  @!P0 BRA `(.L_x_155) ;  /* 0x0000000000288947 */ /* 0x012fea0003800000 */
        /* <DEDUP_REMOVED lines=10> */
.L_x_155:
[-CC-:B------:R-:W-:Y:S01]  /*6d30*/  SHF.R.U64 R19, R8, R0.reuse, R9.reuse ;  /* 0x0000000008137219 */ /* 0x180fe20000001209 */
[----:B------:R-:W0:Y:S01]  /*6d40*/  LDC.64 R26, c[0x0][0x640] ;  /* 0x00019000ff1a7b82 */ /* 0x000e220000000a00 */
[----:B------:R-:W-:Y:S01]  /*6d50*/  SHF.R.U32.HI R0, RZ, R0, R9 ;  /* 0x00000000ff007219 */ /* 0x000fe20000011609 */
[----:B------:R-:W-:Y:S01]  /*6d60*/  ULDC UR4, c[0x0][0x150] ;  /* 0x0000540000047ab9 */ /* 0x000fe20000000800 */
[----:B------:R-:W-:Y:S02]  /*6d70*/  IADD3 R3, P0, RZ, -R19, RZ ;  /* 0x80000013ff037210 */ /* 0x000fe40007f1e0ff */
[----:B------:R-:W-:-:S03]  /*6d80*/  I2FP.F32.U32 R7, R12 ;  /* 0x0000000c00077245 */ /* 0x000fc60000201000 */
[----:B------:R-:W1:Y:S01]  /*6d90*/  LDC R6, c[0x0][0x618] ;  /* 0x00018600ff067b82 */ /* 0x000e620000000800 */
[----:B------:R-:W-:Y:S02]  /*6da0*/  IMAD.X R5, RZ, RZ, ~R0, P0 ;  /* 0x000000ffff057224 */ /* 0x000fe400000e0e00 */
[----:B------:R-:W-:Y:S01]  /*6db0*/  FMUL R7, R7, UR4 ;  /* 0x0000000407077c20 */ /* 0x000fe20008400000 */
[----:B------:R-:W-:Y:S01]  /*6dc0*/  ULDC UR4, c[0x0][0x154] ;  /* 0x0000550000047ab9 */ /* 0x000fe20000000800 */
[-C--:B------:R-:W-:Y:S02]  /*6dd0*/  IMAD R0, R5, R14.reuse, RZ ;  /* 0x0000000e05007224 */ /* 0x080fe400078e02ff */
[C---:B------:R-:W-:Y:S01]  /*6de0*/  IMAD.WIDE.U32 R4, R3.reuse, R14, R16 ;  /* 0x0000000e03047225 */ /* 0x040fe200078e0010 */
[----:B------:R-:W4:Y:S01]  /*6df0*/  LDC R8, c[0x0][0x608] ;  /* 0x00018200ff087b82 */ /* 0x000f220000000800 */
[----:B------:R-:W2:Y:S02]  /*6e00*/  F2I.U32.TRUNC.NTZ R7, R7 ;  /* 0x0000000700077305 */ /* 0x000ea4000020f000 */
[----:B------:R-:W-:Y:S01]  /*6e10*/  IMAD R3, R3, R15, R0 ;  /* 0x0000000f03037224 */ /* 0x000fe200078e0200 */
[----:B------:R-:W-:-:S03]  /*6e20*/  I2FP.F32.U32 R0, R20 ;  /* 0x0000001400007245 */ /* 0x000fc60000201000 */
[----:B------:R-:W-:Y:S01]  /*6e30*/  IMAD.IADD R3, R5, 0x1, R3 ;  /* 0x0000000105037824 */ /* 0x000fe200078e0203 */
[----:B------:R-:W3:Y:S01]  /*6e40*/  LDC R11, c[0x0][0x658] ;  /* 0x00019600ff0b7b82 */ /* 0x000ee20000000800 */
[----:B0-----:R-:W-:-:S04]  /*6e50*/  ISETP.NE.U32.AND P0, PT, R26, RZ, PT ;  /* 0x000000ff1a00720c */ /* 0x001fc80003f05070 */
[----:B------:R-:W-:-:S03]  /*6e60*/  ISETP.NE.AND.EX P0, PT, R27, RZ, PT, P0 ;  /* 0x000000ff1b00720c */ /* 0x000fc60003f05300 */
[----:B------:R-:W0:Y:S01]  /*6e70*/  LDC R9, c[0x0][0x144] ;  /* 0x00005100ff097b82 */ /* 0x000e220000000800 */
[-C--:B-1----:R-:W-:Y:S01]  /*6e80*/  SHF.R.U64 R10, R4, R6.reuse, R3 ;  /* 0x00000006040a7219 */ /* 0x082fe20000001203 */
[----:B--2---:R-:W-:Y:S01]  /*6e90*/  IMAD.MOV R7, RZ, RZ, -R7 ;  /* 0x000000ffff077224 */ /* 0x004fe200078e0a07 */
[----:B------:R-:W-:Y:S01]  /*6ea0*/  SHF.R.U32.HI R3, RZ, R6, R3 ;  /* 0x00000006ff037219 */ /* 0x000fe20000011603 */
[----:B------:R-:W-:-:S04]  /*6eb0*/  FMUL R6, R0, UR4 ;  /* 0x0000000400067c20 */ /* 0x000fc80008400000 */
[----:B------:R-:W1:Y:S01]  /*6ec0*/  LDC R21, c[0x0][0x148] ;  /* 0x00005200ff157b82 */ /* 0x000e620000000800 */
[----:B------:R2:W0:Y:S01]  /*6ed0*/  F2I.U32.TRUNC.NTZ R14, R6 ;  /* 0x00000006000e7305 */ /* 0x000422000020f000 */
[-CC-:B----4-:R-:W-:Y:S02]  /*6ee0*/  SHF.R.U64 R13, R10, R8.reuse, R3.reuse ;  /* 0x000000080a0d7219 */ /* 0x190fe40000001203 */
[----:B------:R-:W-:-:S04]  /*6ef0*/  SHF.R.U32.HI R0, RZ, R8, R3 ;  /* 0x00000008ff007219 */ /* 0x000fc80000011603 */
[----:B------:R-:W4:Y:S01]  /*6f00*/  LDC R24, c[0x0][0x600] ;  /* 0x00018000ff187b82 */ /* 0x000f220000000800 */
[-CC-:B---3--:R-:W-:Y:S02]  /*6f10*/  SHF.R.U64 R15, R13, R11.reuse, R0.reuse ;  /* 0x0000000b0d0f7219 */ /* 0x188fe40000001200 */
[----:B------:R-:W-:-:S03]  /*6f20*/  SHF.R.U32.HI R5, RZ, R11, R0 ;  /* 0x0000000bff057219 */ /* 0x000fc60000011600 */
[----:B------:R-:W-:Y:S02]  /*6f30*/  IMAD.MOV.U32 R4, RZ, RZ, R15 ;  /* 0x000000ffff047224 */ /* 0x000fe400078e000f */
[----:B------:R-:W3:Y:S01]  /*6f40*/  LDC R28, c[0x0][0x648] ;  /* 0x00019200ff1c7b82 */ /* 0x000ee20000000800 */
[----:B0-----:R-:W-:-:S07]  /*6f50*/  IMAD R25, R9, R7, R12 ;  /* 0x0000000709197224 */ /* 0x001fce00078e020c */
[----:B------:R-:W0:Y:S08]  /*6f60*/  LDC R29, c[0x0][0x638] ;  /* 0x00018e00ff1d7b82 */ /* 0x000e300000000800 */
[----:B------:R-:W0:Y:S01]  /*6f70*/  LDC R30, c[0x0][0x610] ;  /* 0x00018400ff1e7b82 */ /* 0x000e220000000800 */
[----:B-12-4-:R-:W-:Y:S05]  /*6f80*/  @!P0 BRA `(.L_x_156) ;  /* 0x0000000000288947 */ /* 0x016fea0003800000 */
        /* <DEDUP_REMOVED lines=10> */
.L_x_156:
[----:B------:R-:W-:Y:S01]  /*7030*/  ISETP.NE.AND P0, PT, R2, 0x1, PT ;  /* 0x000000010200780c */ /* 0x000fe20003f05270 */
[----:B------:R-:W-:Y:S01]  /*7040*/  IMAD.MOV R14, RZ, RZ, -R14 ;  /* 0x000000ffff0e7224 */ /* 0x000fe200078e0a0e */
[----:B---3--:R-:W-:Y:S01]  /*7050*/  SHF.R.U64 R3, R4, R28, R5 ;  /* 0x0000001c04037219 */ /* 0x008fe20000001205 */
[----:B------:R-:W-:Y:S01]  /*7060*/  VIADD R5, R24, 0xffffffff ;  /* 0xffffffff18057836 */ /* 0x000fe20000000000 */
[----:B------:R-:W-:-:S03]  /*7070*/  LOP3.LUT R0, R13, R98, RZ, 0xc0, !PT ;  /* 0x000000620d007212 */ /* 0x000fc600078ec0ff */
[----:B------:R-:W-:Y:S01]  /*7080*/  IMAD.MOV R4, RZ, RZ, -R3 ;  /* 0x000000ffff047224 */ /* 0x000fe200078e0a03 */
[----:B------:R-:W-:Y:S01]  /*7090*/  LOP3.LUT R10, R10, R5, RZ, 0xc0, !PT ;  /* 0x000000050a0a7212 */ /* 0x000fe200078ec0ff */
[----:B------:R-:W-:Y:S02]  /*70a0*/  IMAD R0, R91, R3, R0 ;  /* 0x000000035b007224 */ /* 0x000fe400078e0200 */
[----:B0-----:R-:W-:Y:S02]  /*70b0*/  IMAD R3, R4, R29, R15 ;  /* 0x0000001d04037224 */ /* 0x001fe400078e020f */
[----:B------:R-:W-:Y:S02]  /*70c0*/  @P0 IMAD R25, R21, R14, R20 ;  /* 0x0000000e15190224 */ /* 0x000fe400078e0214 */
[----:B------:R-:W-:Y:S02]  /*70d0*/  IMAD R5, R3, R24, R10 ;  /* 0x0000001803057224 */ /* 0x000fe400078e020a */
[----:B------:R-:W-:-:S02]  /*70e0*/  IMAD R0, R0, R30, R25 ;  /* 0x0000001e00007224 */ /* 0x000fc400078e0219 */
[----:B------:R-:W-:-:S03]  /*70f0*/  IMAD.MOV.U32 R4, RZ, RZ, 0x1 ;  /* 0x00000001ff047424 */ /* 0x000fc600078e00ff */
[----:B------:R-:W-:Y:S02]  /*7100*/  SEL R100, R5, R0, !P0 ;  /* 0x0000000005647207 */ /* 0x000fe40004000000 */
[----:B------:R-:W-:Y:S02]  /*7110*/  PRMT R3, R4, 0x7610, R3 ;  /* 0x0000761004037816 */ /* 0x000fe40000000003 */
[----:B------:R-:W-:-:S07]  /*7120*/  SEL R0, R0, R5, !P0 ;  /* 0x0000000500007207 */ /* 0x000fce0004000000 */
.L_x_154:
[----:B------:R-:W-:Y:S01]  /*7130*/  LOP3.LUT P0, RZ, R3, 0xff, RZ, 0xc0, !PT ;  /* 0x000000ff03ff7812 */ /* 0x000fe2000780c0ff */
[----:B------:R-:W-:-:S12]  /*7140*/  IMAD.MOV.U32 R107, RZ, RZ, R0 ;  /* 0x000000ffff6b7224 */ /* 0x000fd800078e0000 */
[----:B------:R-:W-:Y:S05]  /*7150*/  @P0 BRA `(.L_x_157) ;  /* 0xffffffa000640947 */ /* 0x000fea000383ffff */
[----:B------:R-:W-:Y:S05]  /*7160*/  EXIT ;  /* 0x000000000000794d */ /* 0x000fea0003800000 */
.L_x_4:
        /* <DEDUP_REMOVED lines=26> */
.L_x_159:
[--C-:B------:R-:W-:Y:S01]  /*7310*/  SHF.R.U64 R14, R12, R20, R13.reuse ;  /* 0x000000140c0e7219 */ /* 0x100fe2000000120d */
[----:B------:R-:W0:Y:S01]  /*7320*/  LDC R24, c[0x0][0x618] ;  /* 0x00018600ff187b82 */ /* 0x000e220000000800 */
[----:B------:R-:W-:Y:S01]  /*7330*/  I2FP.F32.U32 R8, R6 ;  /* 0x0000000600087245 */ /* 0x000fe20000201000 */
[----:B------:R-:W-:Y:S01]  /*7340*/  ULDC UR4, c[0x0][0x150] ;  /* 0x0000540000047ab9 */ /* 0x000fe20000000800 */
[----:B------:R-:W-:Y:S02]  /*7350*/  SHF.R.U32.HI R7, RZ, R20, R13 ;  /* 0x00000014ff077219 */ /* 0x000fe4000001160d */
[----:B------:R-:W-:Y:S01]  /*7360*/  IADD3 R11, P0, RZ, -R14, RZ ;  /* 0x8000000eff0b7210 */ /* 0x000fe20007f1e0ff */
[----:B------:R-:W-:Y:S01]  /*7370*/  FMUL R13, R8, UR4 ;  /* 0x00000004080d7c20 */ /* 0x000fe20008400000 */
[----:B------:R-:W-:Y:S01]  /*7380*/  ULDC UR4, c[0x0][0x154] ;  /* 0x0000550000047ab9 */ /* 0x000fe20000000800 */
[----:B------:R-:W1:Y:S02]  /*7390*/  LDC.64 R26, c[0x0][0x640] ;  /* 0x00019000ff1a7b82 */ /* 0x000e640000000a00 */
[----:B------:R-:W-:-:S02]  /*73a0*/  IMAD.X R7, RZ, RZ, ~R7, P0 ;  /* 0x000000ffff077224 */ /* 0x000fc400000e0e07 */
[----:B------:R-:W2:Y:S01]  /*73b0*/  F2I.U32.TRUNC.NTZ R13, R13 ;  /* 0x0000000d000d7305 */ /* 0x000ea2000020f000 */
[----:B------:R-:W-:-:S03]  /*73c0*/  IMAD.WIDE.U32 R8, R11, R22, R16 ;  /* 0x000000160b087225 */ /* 0x000fc600078e0010 */
[----:B------:R-:W3:Y:S01]  /*73d0*/  LDC R15, c[0x0][0x144] ;  /* 0x00005100ff0f7b82 */ /* 0x000ee20000000800 */
[----:B------:R-:W-:-:S04]  /*73e0*/  IMAD R10, R7, R22, RZ ;  /* 0x00000016070a7224 */ /* 0x000fc800078e02ff */
[----:B------:R-:W-:Y:S02]  /*73f0*/  IMAD R7, R11, R23, R10 ;  /* 0x000000170b077224 */ /* 0x000fe400078e020a */
[----:B------:R-:W-:Y:S01]  /*7400*/  IMAD.MOV.U32 R10, RZ, RZ, -0x1 ;  /* 0xffffffffff0a7424 */ /* 0x000fe200078e00ff */
[----:B------:R-:W4:Y:S01]  /*7410*/  LDC R20, c[0x0][0x608] ;  /* 0x00018200ff147b82 */ /* 0x000f220000000800 */
[----:B------:R-:W-:Y:S01]  /*7420*/  IMAD.IADD R7, R9, 0x1, R7 ;  /* 0x0000000109077824 */ /* 0x000fe200078e0207 */
[----:B------:R-:W-:-:S04]  /*7430*/  I2FP.F32.U32 R9, R5 ;  /* 0x0000000500097245 */ /* 0x000fc80000201000 */
[-C--:B0-----:R-:W-:Y:S01]  /*7440*/  SHF.R.U64 R12, R8, R24.reuse, R7 ;  /* 0x00000018080c7219 */ /* 0x081fe20000001207 */
[----:B--2---:R-:W-:Y:S01]  /*7450*/  IMAD.MOV R8, RZ, RZ, -R13 ;  /* 0x000000ffff087224 */ /* 0x004fe200078e0a0d */
[----:B------:R-:W0:Y:S01]  /*7460*/  LDC R11, c[0x0][0x658] ;  /* 0x00019600ff0b7b82 */ /* 0x000e220000000800 */
[----:B-1----:R-:W-:Y:S01]  /*7470*/  ISETP.NE.U32.AND P0, PT, R26, RZ, PT ;  /* 0x000000ff1a00720c */ /* 0x002fe20003f05070 */
[----:B------:R-:W-:Y:S01]  /*7480*/  FMUL R9, R9, UR4 ;  /* 0x0000000409097c20 */ /* 0x000fe20008400000 */
[----:B------:R-:W-:Y:S02]  /*7490*/  SHF.R.U32.HI R7, RZ, R24, R7 ;  /* 0x00000018ff077219 */ /* 0x000fe40000011607 */
[----:B------:R-:W-:-:S03]  /*74a0*/  ISETP.NE.AND.EX P0, PT, R27, RZ, PT, P0 ;  /* 0x000000ff1b00720c */ /* 0x000fc60003f05300 */
[----:B------:R-:W1:Y:S01]  /*74b0*/  LDC R22, c[0x0][0x148] ;  /* 0x00005200ff167b82 */ /* 0x000e620000000800 */
[----:B---3--:R-:W-:Y:S02]  /*74c0*/  IMAD R23, R15, R8, R6 ;  /* 0x000000080f177224 */ /* 0x008fe400078e0206 */
[----:B------:R-:W-:-:S05]  /*74d0*/  IMAD.MOV.U32 R8, RZ, RZ, 0x1 ;  /* 0x00000001ff087424 */ /* 0x000fca00078e00ff */
[----:B------:R-:W2:Y:S01]  /*74e0*/  LDC R21, c[0x0][0x600] ;  /* 0x00018000ff157b82 */ /* 0x000ea20000000800 */
[-CC-:B----4-:R-:W-:Y:S02]  /*74f0*/  SHF.R.U64 R15, R12, R20.reuse, R7.reuse ;  /* 0x000000140c0f7219 */ /* 0x190fe40000001207 */
[----:B------:R-:W-:Y:S02]  /*7500*/  SHF.R.U32.HI R6, RZ, R20, R7 ;  /* 0x00000014ff067219 */ /* 0x000fe40000011607 */
[----:B------:R3:W4:Y:S03]  /*7510*/  F2I.U32.TRUNC.NTZ R20, R9 ;  /* 0x0000000900147305 */ /* 0x000726000020f000 */
[----:B------:R-:W1:Y:S01]  /*7520*/  LDC R25, c[0x0][0x648] ;  /* 0x00019200ff197b82 */ /* 0x000e620000000800 */
[-C--:B0-----:R-:W-:Y:S02]  /*7530*/  SHF.R.U64 R19, R15, R11.reuse, R6 ;  /* 0x0000000b0f137219 */ /* 0x081fe40000001206 */
[----:B------:R-:W-:-:S02]  /*7540*/  SHF.L.U32 R10, R10, R11, RZ ;  /* 0x0000000b0a0a7219 */ /* 0x000fc400000006ff */
[-C--:B------:R-:W-:Y:S01]  /*7550*/  SHF.R.U32.HI R7, RZ, R11.reuse, R6 ;  /* 0x0000000bff077219 */ /* 0x080fe20000011606 */
[----:B------:R-:W-:Y:S01]  /*7560*/  IMAD.MOV.U32 R6, RZ, RZ, R19 ;  /* 0x000000ffff067224 */ /* 0x000fe200078e0013 */
[----:B------:R-:W-:Y:S01]  /*7570*/  SHF.L.U32 R24, R8, R11, RZ ;  /* 0x0000000b08187219 */ /* 0x000fe200000006ff */
[----:B------:R-:W0:Y:S01]  /*7580*/  LDC R28, c[0x0][0x638] ;  /* 0x00018e00ff1c7b82 */ /* 0x000e220000000800 */
[----:B------:R-:W-:-:S07]  /*7590*/  LOP3.LUT R30, RZ, R10, RZ, 0x33, !PT ;  /* 0x0000000aff1e7212 */ /* 0x000fce00078e33ff */
[----:B------:R-:W0:Y:S01]  /*75a0*/  LDC R29, c[0x0][0x610] ;  /* 0x00018400ff1d7b82 */ /* 0x000e220000000800 */
[----:B---34-:R-:W-:Y:S05]  /*75b0*/  @!P0 BRA `(.L_x_160) ;  /* 0x0000000000288947 */ /* 0x018fea0003800000 */
[----:B------:R-:W3:Y:S02]  /*75c0*/  LDC R6, c[0x0][0x64c] ;  /* 0x00019300ff067b82 */ /* 0x000ee40000000800 */
[----:B---3--:R-:W-:-:S05]  /*75d0*/  IADD3 R11, P0, R19, R6, RZ ;  /* 0x00000006130b7210 */ /* 0x008fca0007f1e0ff */
        /* <DEDUP_REMOVED lines=8> */
.L_x_160:
[----:B------:R-:W-:Y:S01]  /*7660*/  ISETP.NE.AND P0, PT, R2, 0x1, PT ;  /* 0x000000010200780c */ /* 0x000fe20003f05270 */
[----:B--2---:R-:W-:Y:S01]  /*7670*/  VIADD R9, R21, 0xffffffff ;  /* 0xffffffff15097836 */ /* 0x004fe20000000000 */
[----:B-1----:R-:W-:Y:S01]  /*7680*/  SHF.R.U64 R7, R6, R25, R7 ;  /* 0x0000001906077219 */ /* 0x002fe20000001207 */
[----:B------:R-:W-:Y:S01]  /*7690*/  IMAD.MOV R20, RZ, RZ, -R20 ;  /* 0x000000ffff147224 */ /* 0x000fe200078e0a14 */
[----:B------:R-:W-:Y:S02]  /*76a0*/  LOP3.LUT R6, R15, R30, RZ, 0xc0, !PT ;  /* 0x0000001e0f067212 */ /* 0x000fe400078ec0ff */
[----:B------:R-:W-:Y:S01]  /*76b0*/  LOP3.LUT R12, R12, R9, RZ, 0xc0, !PT ;  /* 0x000000090c0c7212 */ /* 0x000fe200078ec0ff */
[----:B------:R-:W-:Y:S02]  /*76c0*/  IMAD.MOV R8, RZ, RZ, -R7 ;  /* 0x000000ffff087224 */ /* 0x000fe400078e0a07 */
[----:B------:R-:W-:Y:S02]  /*76d0*/  IMAD R6, R24, R7, R6 ;  /* 0x0000000718067224 */ /* 0x000fe400078e0206 */
[----:B------:R-:W-:-:S02]  /*76e0*/  IMAD.MOV.U32 R9, RZ, RZ, 0x1 ;  /* 0x00000001ff097424 */ /* 0x000fc400078e00ff */
[----:B------:R-:W-:Y:S02]  /*76f0*/  @P0 IMAD R23, R22, R20, R5 ;  /* 0x0000001416170224 */ /* 0x000fe400078e0205 */
[----:B0-----:R-:W-:Y:S02]  /*7700*/  IMAD R5, R8, R28, R19 ;  /* 0x0000001c08057224 */ /* 0x001fe400078e0213 */
[----:B------:R-:W-:Y:S02]  /*7710*/  IMAD R19, R6, R29, R23 ;  /* 0x0000001d06137224 */ /* 0x000fe400078e0217 */
[----:B------:R-:W-:Y:S02]  /*7720*/  IMAD R6, R5, R21, R12 ;  /* 0x0000001505067224 */ /* 0x000fe400078e020c */
[----:B------:R-:W-:-:S03]  /*7730*/  IMAD.MOV.U32 R8, RZ, RZ, R14 ;  /* 0x000000ffff087224 */ /* 0x000fc600078e000e */
[----:B------:R-:W-:Y:S02]  /*7740*/  SEL R20, R6, R19, !P0 ;  /* 0x0000001306147207 */ /* 0x000fe40004000000 */
[----:B------:R-:W-:-:S07]  /*7750*/  SEL R19, R19, R6, !P0 ;  /* 0x0000000613137207 */ /* 0x000fce0004000000 */
.L_x_158:
[----:B------:R-:W-:-:S08]  /*7760*/  NOP ;  /* 0x0000000000007918 */ /* 0x000fd00000000000 */
[----:B------:R-:W0:-:S00]  /*7770*/  USETMAXREG.DEALLOC.CTAPOOL 0x28 ;  /* 0x00000028000079c8 */ /* 0x000e0000080e0500 */
[----:B0-----:R-:W-:-:S13]  /*7780*/  ISETP.NE.AND P0, PT, R0, RZ, PT ;  /* 0x000000ff0000720c */ /* 0x001fda0003f05270 */
[----:B------:R-:W-:Y:S05]  /*7790*/  @P0 EXIT ;  /* 0x000000000000094d */ /* 0x000fea0003800000 */
[----:B------:R-:W-:Y:S01]  /*77a0*/  LOP3.LUT P0, RZ, R9, 0xff, RZ, 0xc0, !PT ;  /* 0x000000ff09ff7812 */ /* 0x000fe2000780c0ff */
[----:B------:R-:W-:Y:S02]  /*77b0*/  IMAD.MOV.U32 R0, RZ, RZ, 0x1 ;  /* 0x00000001ff007424 */ /* 0x000fe400078e00ff */
[----:B------:R-:W-:-:S10]  /*77c0*/  IMAD.MOV.U32 R12, RZ, RZ, RZ ;  /* 0x000000ffff0c7224 */ /* 0x000fd400078e00ff */
[----:B------:R-:W-:Y:S05]  /*77d0*/  @!P0 BRA `(.L_x_161) ;  /* 0x0000000c006c8947 */ /* 0x000fea0003800000 */
[----:B------:R-:W0:Y:S01]  /*77e0*/  LDC R0, c[0x0][0x28c] ;  /* 0x0000a300ff007b82 */ /* 0x000e220000000800 */
[----:B------:R-:W-:Y:S01]  /*77f0*/  LOP3.LUT P0, RZ, R3, 0x1f, RZ, 0xc0, !PT ;  /* 0x0000001f03ff7812 */ /* 0x000fe2000780c0ff */
[----:B------:R-:W-:Y:S01]  /*7800*/  ULDC UR5, c[0x0][0x658] ;  /* 0x0001960000057ab9 */ /* 0x000fe20000000800 */
[----:B------:R-:W-:Y:S01]  /*7810*/  UMOV UR6, 0xffffffff ;  /* 0xffffffff00067882 */ /* 0x000fe20000000000 */
[----:B------:R-:W-:Y:S01]  /*7820*/  BSSY B0, `(.L_x_161) ;  /* 0x00000d6000007945 */ /* 0x000fe20003800000 */
[----:B------:R-:W-:Y:S01]  /*7830*/  USHF.L.U32 UR6, UR6, UR5, URZ ;  /* 0x0000000506067299 */ /* 0x000fe2000800063f */
[C---:B------:R-:W-:Y:S01]  /*7840*/  ISETP.NE.AND P2, PT, R4.reuse, RZ, PT ;  /* 0x000000ff0400720c */ /* 0x040fe20003f45270 */
[----:B------:R-:W-:Y:S01]  /*7850*/  IMAD.MOV.U32 R13, RZ, RZ, 0x1 ;  /* 0x00000001ff0d7424 */ /* 0x000fe200078e00ff */
[----:B------:R-:W-:Y:S01]  /*7860*/  ISETP.NE.OR P0, PT, R4, RZ, !P0 ;  /* 0x000000ff0400720c */ /* 0x000fe20004705670 */
[----:B------:R-:W-:Y:S01]  /*7870*/  IMAD.MOV.U32 R12, RZ, RZ, RZ ;  /* 0x000000ffff0c7224 */ /* 0x000fe200078e00ff */
[----:B------:R-:W-:Y:S01]  /*7880*/  LOP3.LUT R11, R18, 0x2, RZ, 0xfc, !PT ;  /* 0x00000002120b7812 */ /* 0x000fe200078efcff */
[----:B------:R-:W-:Y:S01]  /*7890*/  ULDC UR4, c[0x0][0x600] ;  /* 0x0001800000047ab9 */ /* 0x000fe20000000800 */
[----:B------:R-:W-:Y:S01]  /*78a0*/  UMOV UR7, 0x1 ;  /* 0x0000000100077882 */ /* 0x000fe20000000000 */
[----:B------:R-:W-:-:S02]  /*78b0*/  UIADD3 UR4, UR4, -0x1, URZ ;  /* 0xffffffff04047890 */ /* 0x000fc4000fffe03f */
[----:B------:R-:W-:Y:S02]  /*78c0*/  USHF.L.U32 UR5, UR7, UR5, URZ ;  /* 0x0000000507057299 */ /* 0x000fe4000800063f */
[----:B------:R-:W-:Y:S01]  /*78d0*/  ULOP3.LUT UR6, URZ, UR6, URZ, 0x33, !UPT ;  /* 0x000000063f067292 */ /* 0x000fe2000f8e333f */
[----:B------:R-:W-:Y:S01]  /*78e0*/  ULDC.64 UR30, c[0x0][0x198] ;  /* 0x00006600001e7ab9 */ /* 0x000fe20000000a00 */
[----:B0-----:R-:W-:-:S05]  /*78f0*/  VIADD R0, R0, 0x1f ;  /* 0x0000001f00007836 */ /* 0x001fca0000000000 */
[----:B------:R-:W-:-:S04]  /*7900*/  SHF.R.S32.HI R3, RZ, 0x1f, R0 ;  /* 0x0000001fff037819 */ /* 0x000fc80000011400 */
[----:B------:R-:W-:Y:S01]  /*7910*/  LEA.HI R3, R3, R0, RZ, 0x5 ;  /* 0x0000000003037211 */ /* 0x000fe200078f28ff */
[----:B------:R-:W-:-:S03]  /*7920*/  IMAD.MOV.U32 R0, RZ, RZ, 0x1 ;  /* 0x00000001ff007424 */ /* 0x000fc600078e00ff */
[----:B------:R-:W-:-:S05]  /*7930*/  SHF.R.S32.HI R3, RZ, 0x5, R3 ;  /* 0x00000005ff037819 */ /* 0x000fca0000011403 */
[----:B------:R-:W-:-:S07]  /*7940*/  VIADD R10, R3, 0x1 ;  /* 0x00000001030a7836 */ /* 0x000fce0000000000 */
.L_x_173:
[----:B------:R-:W-:-:S03]  /*7950*/  UMOV UR7, 0xffffffff ;  /* 0xffffffff00077882 */ /* 0x000fc60000000000 */
[----:B------:R-:W-:Y:S05]  /*7960*/  BRA.DIV UR7, `(.L_x_162) ;  /* 0x0000001207f07947 */ /* 0x000fea000b800000 */
[----:B------:R-:W-:-:S13]  /*7970*/  ELECT P6, URZ, PT ;  /* 0x00000000003f782f */ /* 0x000fda00038c0000 */
.L_x_191:
[----:B------:R-:W-:Y:S04]  /*7980*/  BSSY B1, `(.L_x_163) ;  /* 0x000004e000017945 */ /* 0x000fe80003800000 */
[----:B------:R-:W-:Y:S05]  /*7990*/  @!P6 BRA `(.L_x_164) ;  /* 0x000000040030e947 */ /* 0x000fea0003800000 */
[----:B------:R-:W0:Y:S02]  /*79a0*/  LDC R4, c[0x0][0x28c] ;  /* 0x0000a300ff047b82 */ /* 0x000e240000000800 */
[----:B0-----:R-:W-:-:S13]  /*79b0*/  ISETP.GE.AND P1, PT, R4, 0x1, PT ;  /* 0x000000010400780c */ /* 0x001fda0003f26270 */
[----:B------:R-:W-:Y:S05]  /*79c0*/  @!P1 BRA `(.L_x_164) ;  /* 0x0000000400249947 */ /* 0x000fea0003800000 */
[----:B------:R-:W-:Y:S02]  /*79d0*/  IMAD.SHL.U32 R19, R19, 0x100, RZ ;  /* 0x0000010013137824 */ /* 0x000fe400078e00ff */
[----:B------:R-:W-:Y:S02]  /*79e0*/  IMAD.SHL.U32 R20, R20, 0x40, RZ ;  /* 0x0000004014147824 */ /* 0x000fe400078e00ff */
[----:B------:R-:W-:Y:S02]  /*79f0*/  IMAD.MOV.U32 R21, RZ, RZ, RZ ;  /* 0x000000ffff157224 */ /* 0x000fe400078e00ff */
[----:B------:R-:W-:Y:S02]  /*7a00*/  IMAD.MOV.U32 R4, RZ, RZ, R10 ;  /* 0x000000ffff047224 */ /* 0x000fe400078e000a */
[----:B------:R-:W-:Y:S02]  /*7a10*/  IMAD.MOV.U32 R5, RZ, RZ, R0 ;  /* 0x000000ffff057224 */ /* 0x000fe400078e0000 */
[----:B------:R-:W-:-:S02]  /*7a20*/  IMAD.MOV.U32 R6, RZ, RZ, R12 ;  /* 0x000000ffff067224 */ /* 0x000fc400078e000c */
[C---:B------:R-:W-:Y:S02]  /*7a30*/  VIADD R22, R19.reuse, 0x40 ;  /* 0x0000004013167836 */ /* 0x040fe40000000000 */
[C---:B------:R-:W-:Y:S02]  /*7a40*/  VIADD R23, R19.reuse, 0x80 ;  /* 0x0000008013177836 */ /* 0x040fe40000000000 */
[----:B------:R-:W-:-:S07]  /*7a50*/  VIADD R24, R19, 0xc0 ;  /* 0x000000c013187836 */ /* 0x000fce0000000000 */
.L_x_168:
[----:B------:R-:W0:Y:S01]  /*7a60*/  S2R R14, SR_CgaCtaId ;  /* 0x00000000000e7919 */ /* 0x000e220000008800 */
[----:B------:R-:W-:Y:S01]  /*7a70*/  MOV R7, 0x400 ;  /* 0x0000040000077802 */ /* 0x000fe20000000f00 */
[----:B------:R-:W1:Y:S03]  /*7a80*/  @!P2 LDC R9, c[0x0][0x500] ;  /* 0x00014000ff09ab82 */ /* 0x000e660000000800 */
[----:B0-----:R-:W-:Y:S02]  /*7a90*/  LEA R15, R14, R7, 0x18 ;  /* 0x000000070e0f7211 */ /* 0x001fe400078ec0ff */
[----:B------:R-:W-:-:S03]  /*7aa0*/  SHF.L.U32 R7, R5, 0x1f, RZ ;  /* 0x0000001f05077819 */ /* 0x000fc600000006ff */
[----:B------:R-:W-:-:S04]  /*7ab0*/  IMAD R14, R6, 0x8, R15 ;  /* 0x00000008060e7824 */ /* 0x000fc800078e020f */
[----:B------:R-:W0:Y:S02]  /*7ac0*/  SYNCS.PHASECHK.TRANS64.TRYWAIT P1, [R14+URZ+0x58], R7 ;  /* 0x000058070e0075a7 */ /* 0x000e24000802017f */
[----:B01----:R-:W-:Y:S05]  /*7ad0*/  @!P1 BRA `(.L_x_165) ;  /* 0x0000001000b49947 */ /* 0x003fea0003800000 */
.L_x_192:
[----:B0-----:R-:W-:Y:S01]  /*7ae0*/  PRMT R7, R11, 0x9910, RZ ;  /* 0x000099100b077816 */ /* 0x001fe200000000ff */
[----:B------:R0:W-:Y:S03]  /*7af0*/  @!P2 SYNCS.ARRIVE.TRANS64 RZ, [R14+URZ], R9 ;  /* 0x000000090effa9a7 */ /* 0x0001e6000800003f */
[----:B------:R-:W-:-:S13]  /*7b00*/  ISETP.NE.AND P1, PT, R7, 0x2, PT ;  /* 0x000000020700780c */ /* 0x000fda0003f25270 */
[----:B0-----:R-:W-:Y:S05]  /*7b10*/  @P1 BRA `(.L_x_166) ;  /* 0x0000000000041947 */ /* 0x001fea0003800000 */
[----:B------:R-:W-:Y:S01]  /*7b20*/  BPT.TRAP 0x1 ;  /* 0x000000040000795c */ /* 0x000fe20000300000 */
.L_x_166:
[----:B------:R-:W-:Y:S05]  /*7b30*/  @P0 BRA `(.L_x_167) ;  /* 0x0000000000040947 */ /* 0x000fea0003800000 */
[----:B------:R-:W-:Y:S01]  /*7b40*/  BPT.TRAP 0x1 ;  /* 0x000000040000795c */ /* 0x000fe20000300000 */
.L_x_167:
[--C-:B------:R-:W-:Y:S01]  /*7b50*/  IMAD R7, R6, 0x4000, R15.reuse ;  /* 0x0000400006077824 */ /* 0x100fe200078e020f */
[----:B------:R-:W-:Y:S01]  /*7b60*/  R2UR UR41, R14 ;  /* 0x000000000e2972ca */ /* 0x000fe200000e0000 */
[----:B------:R-:W-:Y:S01]  /*7b70*/  IMAD R15, R6, 0x1000, R15 ;  /* 0x00001000060f7824 */ /* 0x000fe200078e020f */
[----:B------:R-:W-:Y:S01]  /*7b80*/  R2UR UR43, R21 ;  /* 0x00000000152b72ca */ /* 0x000fe200000e0000 */
[----:B------:R-:W-:Y:S01]  /*7b90*/  UIADD3 UR14, UP0, UR30, 0xf0, URZ ;  /* 0x000000f01e0e7890 */ /* 0x000fe2000ff1e03f */
[----:B------:R-:W-:Y:S01]  /*7ba0*/  R2UR UR16, R7 ;  /* 0x00000000071072ca */ /* 0x000fe200000e0000 */
[----:B------:R-:W-:Y:S01]  /*7bb0*/  VIADD R4, R4, 0xffffffff ;  /* 0xffffffff04047836 */ /* 0x000fe20000000000 */
[----:B------:R-:W-:Y:S01]  /*7bc0*/  R2UR UR8, R15 ;  /* 0x000000000f0872ca */ /* 0x000fe200000e0000 */
[----:B------:R-:W-:Y:S01]  /*7bd0*/  UIADD3 UR46, UP1, UR30, 0x1f0, URZ ;  /* 0x000001f01e2e7890 */ /* 0x000fe2000ff3e03f */
[----:B------:R-:W-:Y:S01]  /*7be0*/  R2UR UR44, R8 ;  /* 0x00000000082c72ca */ /* 0x000fe200000e0000 */
[----:B------:R-:W-:Y:S01]  /*7bf0*/  UIADD3.X UR15, URZ, UR31, URZ, UP0, !UPT ;  /* 0x0000001f3f0f7290 */ /* 0x000fe200087fe43f */
[----:B------:R-:W-:Y:S01]  /*7c00*/  R2UR UR42, R19 ;  /* 0x00000000132a72ca */ /* 0x000fe200000e0000 */
[----:B------:R-:W-:Y:S01]  /*7c10*/  VIADD R6, R6, 0x1 ;  /* 0x0000000106067836 */ /* 0x000fe20000000000 */
[----:B------:R-:W-:Y:S01]  /*7c20*/  R2UR UR34, R22 ;  /* 0x00000000162272ca */ /* 0x000fe200000e0000 */
[----:B------:R-:W-:Y:S01]  /*7c30*/  UIADD3.X UR47, URZ, UR31, URZ, UP1, !UPT ;  /* 0x0000001f3f2f7290 */ /* 0x000fe20008ffe43f */
[----:B------:R-:W-:Y:S01]  /*7c40*/  R2UR UR26, R23 ;  /* 0x00000000171a72ca */ /* 0x000fe200000e0000 */
[----:B------:R-:W-:Y:S01]  /*7c50*/  UMOV UR22, 0x0 ;  /* 0x0000000000167882 */ /* 0x000fe20000000000 */
[----:B------:R-:W-:Y:S01]  /*7c60*/  R2UR UR18, R24 ;  /* 0x00000000181272ca */ /* 0x000fe200000e0000 */
[----:B------:R-:W-:Y:S01]  /*7c70*/  UIADD3 UR40, UR16, 0x180, URZ ;  /* 0x0000018010287890 */ /* 0x000fe2000fffe03f */
[----:B------:R-:W-:Y:S01]  /*7c80*/  R2UR UR11, R20 ;  /* 0x00000000140b72ca */ /* 0x000fe200000e0000 */
[----:B------:R-:W-:Y:S01]  /*7c90*/  UIADD3 UR32, UR16, 0x1180, URZ ;  /* 0x0000118010207890 */ /* 0x000fe2000fffe03f */
[----:B------:R-:W-:Y:S01]  /*7ca0*/  ISETP.GT.AND P3, PT, R4, 0x1, PT ;  /* 0x000000010400780c */ /* 0x000fe20003f64270 */
[----:B------:R-:W-:Y:S01]  /*7cb0*/  UIADD3 UR24, UR16, 0x2180, URZ ;  /* 0x0000218010187890 */ /* 0x000fe2000fffe03f */
[C---:B------:R-:W-:Y:S01]  /*7cc0*/  ISETP.NE.AND P1, PT, R6.reuse, 0xb, PT ;  /* 0x0000000b0600780c */ /* 0x040fe20003f25270 */
[----:B------:R-:W-:Y:S01]  /*7cd0*/  UIADD3 UR16, UR16, 0x3180, URZ ;  /* 0x0000318010107890 */ /* 0x000fe2000fffe03f */
[----:B------:R-:W-:Y:S01]  /*7ce0*/  VIADD R21, R21, 0x20 ;  /* 0x0000002015157836 */ /* 0x000fe20000000000 */
[----:B------:R-:W-:Y:S01]  /*7cf0*/  UIADD3 UR8, UR8, 0x2c180, URZ ;  /* 0x0002c18008087890 */ /* 0x000fe2000fffe03f */
[----:B------:R-:W-:Y:S01]  /*7d00*/  SEL R14, RZ, 0x1, P1 ;  /* 0x00000001ff0e7807 */ /* 0x000fe20000800000 */
[----:B------:R-:W-:Y:S01]  /*7d10*/  UMOV UR23, 0x10000000 ;  /* 0x1000000000177882 */ /* 0x000fe20000000000 */
[----:B------:R-:W-:Y:S01]  /*7d20*/  UMOV UR33, UR41 ;  /* 0x0000002900217c82 */ /* 0x000fe20008000000 */
[----:B------:R-:W-:Y:S01]  /*7d30*/  UMOV UR35, UR43 ;  /* 0x0000002b00237c82 */ /* 0x000fe20008000000 */
[----:B------:R-:W-:Y:S01]  /*7d40*/  UMOV UR36, UR44 ;  /* 0x0000002c00247c82 */ /* 0x000fe20008000000 */
[----:B------:R-:W-:Y:S01]  /*7d50*/  UMOV UR25, UR41 ;  /* 0x0000002900197c82 */ /* 0x000fe20008000000 */
[----:B------:R-:W-:Y:S01]  /*7d60*/  UMOV UR27, UR43 ;  /* 0x0000002b001b7c82 */ /* 0x000fe20008000000 */
[----:B------:R-:W-:Y:S01]  /*7d70*/  UMOV UR28, UR44 ;  /* 0x0000002c001c7c82 */ /* 0x000fe20008000000 */
[----:B------:R0:W-:Y:S01]  /*7d80*/  UTMALDG.3D [UR40], [UR14], desc[UR22] ;  /* 0x000016280e0075b4 */ /* 0x0001e20008011000 */
[----:B------:R-:W-:Y:S01]  /*7d90*/  UMOV UR17, UR41 ;  /* 0x0000002900117c82 */ /* 0x000fe20008000000 */
[----:B------:R-:W-:Y:S01]  /*7da0*/  UMOV UR19, UR43 ;  /* 0x0000002b00137c82 */ /* 0x000fe20008000000 */
[----:B------:R-:W-:Y:S01]  /*7db0*/  UMOV UR20, UR44 ;  /* 0x0000002c00147c82 */ /* 0x000fe20008000000 */
[----:B------:R-:W-:Y:S01]  /*7dc0*/  UMOV UR9, UR41 ;  /* 0x0000002900097c82 */ /* 0x000fe20008000000 */
[----:B------:R-:W-:Y:S01]  /*7dd0*/  UMOV UR10, UR43 ;  /* 0x0000002b000a7c82 */ /* 0x000fe20008000000 */
[----:B------:R-:W-:Y:S01]  /*7de0*/  UMOV UR12, UR44 ;  /* 0x0000002c000c7c82 */ /* 0x000fe20008000000 */
[----:B------:R-:W-:Y:S01]  /*7df0*/  LOP3.LUT R5, R5, R14, RZ, 0x3c, !PT ;  /* 0x0000000e05057212 */ /* 0x000fe200078e3cff */
[----:B------:R0:W-:Y:S01]  /*7e00*/  UTMALDG.3D [UR32], [UR14], desc[UR22] ;  /* 0x000016200e0075b4 */ /* 0x0001e20008011000 */
[----:B------:R-:W-:Y:S01]  /*7e10*/  SEL R6, R6, RZ, P1 ;  /* 0x000000ff06067207 */ /* 0x000fe20000800000 */
[----:B------:R0:W-:Y:S01]  /*7e20*/  UTMALDG.3D [UR24], [UR14], desc[UR22] ;  /* 0x000016180e0075b4 */ /* 0x0001e20008011000 */
[----:B------:R0:W-:Y:S01]  /*7e30*/  UTMALDG.3D [UR16], [UR14], desc[UR22] ;  /* 0x000016100e0075b4 */ /* 0x0001e20008011000 */
[----:B------:R0:W-:Y:S02]  /*7e40*/  UTMALDG.3D [UR8], [UR46], desc[UR22] ;  /* 0x000016082e0075b4 */ /* 0x0001e40008011000 */
[----:B0-----:R-:W-:Y:S05]  /*7e50*/  @P3 BRA `(.L_x_168) ;  /* 0xfffffffc00003947 */ /* 0x001fea000383ffff */
.L_x_164:
[----:B------:R-:W-:Y:S05]  /*7e60*/  BSYNC B1 ;  /* 0x0000000000017941 */ /* 0x000fea0003800000 */
.L_x_163:
[----:B------:R-:W-:Y:S01]  /*7e70*/  LOP3.LUT P3, RZ, R13, 0xff, RZ, 0xc0, !PT ;  /* 0x000000ff0dff7812 */ /* 0x000fe2000786c0ff */
[----:B------:R-:W-:Y:S01]  /*7e80*/  IMAD.IADD R12, R3, 0x1, R12 ;  /* 0x00000001030c7824 */ /* 0x000fe200078e020c */
[----:B------:R-:W-:Y:S01]  /*7e90*/  IADD3 R16, P4, R16, UR38, RZ ;  /* 0x0000002610107c10 */ /* 0x000fe2000ff9e0ff */
[----:B------:R-:W-:Y:S01]  /*7ea0*/  ULDC.64 UR8, c[0x0][0x650] ;  /* 0x0001940000087ab9 */ /* 0x000fe20000000a00 */
[----:B------:R-:W-:Y:S01]  /*7eb0*/  BSSY B1, `(.L_x_169) ;  /* 0x000006a000017945 */ /* 0x000fe20003800000 */
[----:B------:R-:W-:Y:S01]  /*7ec0*/  IMAD.MOV.U32 R19, RZ, RZ, -0x1 ;  /* 0xffffffffff137424 */ /* 0x000fe200078e00ff */
[----:B------:R-:W-:Y:S01]  /*7ed0*/  ISETP.GT.U32.AND P1, PT, R12, 0xa, PT ;  /* 0x0000000a0c00780c */ /* 0x000fe20003f24070 */
[----:B------:R-:W-:Y:S01]  /*7ee0*/  IMAD.MOV.U32 R20, RZ, RZ, -0x1 ;  /* 0xffffffffff147424 */ /* 0x000fe200078e00ff */
[----:B------:R-:W-:Y:S01]  /*7ef0*/  IADD3.X R17, R17, UR37, RZ, P4, !PT ;  /* 0x0000002511117c10 */ /* 0x000fe2000a7fe4ff */
[----:B------:R-:W-:Y:S01]  /*7f00*/  IMAD.MOV.U32 R8, RZ, RZ, -0x1 ;  /* 0xffffffffff087424 */ /* 0x000fe200078e00ff */
[----:B------:R-:W-:-:S02]  /*7f10*/  ISETP.LT.U32.AND P1, PT, R3, 0xb, P1 ;  /* 0x0000000b0300780c */ /* 0x000fc40000f21070 */
[----:B------:R-:W-:Y:S01]  /*7f20*/  PRMT R13, RZ, 0x7610, R13 ;  /* 0x00007610ff0d7816 */ /* 0x000fe2000000000d */
[----:B------:R-:W0:Y:S01]  /*7f30*/  @P3 S2R R5, SR_CgaCtaId ;  /* 0x0000000000053919 */ /* 0x000e220000008800 */
[----:B------:R-:W-:-:S04]  /*7f40*/  @P3 MOV R4, 0x400 ;  /* 0x0000040000043802 */ /* 0x000fc80000000f00 */
[----:B0-----:R-:W-:Y:S01]  /*7f50*/  @P3 LEA R6, R5, R4, 0x18 ;  /* 0x0000000405063211 */ /* 0x001fe200078ec0ff */
[----:B------:R-:W-:-:S03]  /*7f60*/  IMAD.WIDE.U32 R4, R12, -0x45d1745d, RZ ;  /* 0xba2e8ba30c047825 */ /* 0x000fc600078e00ff */
[----:B------:R0:W-:Y:S01]  /*7f70*/  @P3 SYNCS.ARRIVE.TRANS64.A1T0 RZ, [R6+URZ+0xc8], RZ ;  /* 0x0000c8ff06ff39a7 */ /* 0x0001e2000810003f */
[----:B------:R-:W-:Y:S02]  /*7f80*/  ISETP.GE.U32.AND P3, PT, R3, 0xb, PT ;  /* 0x0000000b0300780c */ /* 0x000fe40003f66070 */
[----:B------:R-:W-:Y:S02]  /*7f90*/  SHF.R.U32.HI R7, RZ, 0x3, R5 ;  /* 0x00000003ff077819 */ /* 0x000fe40000011605 */
[----:B------:R-:W-:Y:S02]  /*7fa0*/  SEL R5, RZ, 0x1, !P1 ;  /* 0x00000001ff057807 */ /* 0x000fe40004800000 */
[----:B------:R-:W-:Y:S01]  /*7fb0*/  ISETP.GE.U32.AND P1, PT, R16, UR8, PT ;  /* 0x0000000810007c0c */ /* 0x000fe2000bf26070 */
[----:B------:R-:W-:Y:S01]  /*7fc0*/  IMAD R12, R7, -0xb, R12 ;  /* 0xfffffff5070c7824 */ /* 0x000fe200078e020c */
[----:B------:R-:W-:Y:S02]  /*7fd0*/  LOP3.LUT R0, R0, R5, RZ, 0x3c, !PT ;  /* 0x0000000500007212 */ /* 0x000fe400078e3cff */
[----:B------:R-:W-:-:S02]  /*7fe0*/  ISETP.GE.U32.AND.EX P1, PT, R17, UR9, PT, P1 ;  /* 0x0000000911007c0c */ /* 0x000fc4000bf26110 */
[----:B------:R-:W-:Y:S02]  /*7ff0*/  PRMT R4, RZ, 0x7610, R4 ;  /* 0x00007610ff047816 */ /* 0x000fe40000000004 */
[----:B------:R-:W-:-:S09]  /*8000*/  @P3 LOP3.LUT R0, R0, 0x1, R7, 0x78, !PT ;  /* 0x0000000100003812 */ /* 0x000fd200078e7807 */
[----:B0-----:R-:W-:Y:S05]  /*8010*/  @P1 BRA `(.L_x_170) ;  /* 0x00000004004c1947 */ /* 0x001fea0003800000 */
[----:B------:R-:W-:Y:S01]  /*8020*/  ULDC.64 UR8, c[0x0][0x628] ;  /* 0x00018a0000087ab9 */ /* 0x000fe20000000a00 */
[----:B------:R-:W0:Y:S01]  /*8030*/  S2R R15, SR_CTAID.X ;  /* 0x00000000000f7919 */ /* 0x000e220000002500 */
[----:B------:R-:W-:Y:S01]  /*8040*/  ISETP.NE.U32.AND P1, PT, RZ, UR8, PT ;  /* 0x00000008ff007c0c */ /* 0x000fe2000bf25070 */
[----:B------:R-:W-:Y:S01]  /*8050*/  ULDC UR10, c[0x0][0x630] ;  /* 0x00018c00000a7ab9 */ /* 0x000fe20000000800 */
[----:B------:R-:W-:Y:S01]  /*8060*/  IMAD.MOV.U32 R4, RZ, RZ, R16 ;  /* 0x000000ffff047224 */ /* 0x000fe200078e0010 */
[----:B------:R-:W1:Y:S01]  /*8070*/  S2R R14, SR_CTAID.Y ;  /* 0x00000000000e7919 */ /* 0x000e620000002600 */
[----:B------:R-:W-:Y:S01]  /*8080*/  ISETP.NE.AND.EX P1, PT, RZ, UR9, PT, P1 ;  /* 0x00000009ff007c0c */ /* 0x000fe2000bf25310 */
[----:B------:R-:W-:-:S12]  /*8090*/  IMAD.MOV.U32 R5, RZ, RZ, R17 ;  /* 0x000000ffff057224 */ /* 0x000fd800078e0011 */
[----:B------:R-:W-:Y:S05]  /*80a0*/  @!P1 BRA `(.L_x_171) ;  /* 0x0000000000289947 */ /* 0x000fea0003800000 */
[----:B------:R-:W-:Y:S02]  /*80b0*/  ULDC UR7, c[0x0][0x634] ;  /* 0x00018d0000077ab9 */ /* 0x000fe40000000800 */
[----:B------:R-:W-:-:S05]  /*80c0*/  IADD3 R9, P1, R16, UR7, RZ ;  /* 0x0000000710097c10 */ /* 0x000fca000ff3e0ff */
[----:B------:R-:W-:-:S04]  /*80d0*/  IMAD.X R19, RZ, RZ, R17, P1 ;  /* 0x000000ffff137224 */ /* 0x000fc800008e0611 */
[----:B------:R-:W-:-:S04]  /*80e0*/  IMAD.WIDE.U32 R6, R19, UR8, RZ ;  /* 0x0000000813067c25 */ /* 0x000fc8000f8e00ff */
[----:B------:R-:W-:-:S04]  /*80f0*/  IMAD.WIDE.U32 R6, P1, R9, UR9, R6 ;  /* 0x0000000909067c25 */ /* 0x000fc8000f820006 */
[----:B------:R-:W-:-:S04]  /*8100*/  IMAD.WIDE.U32 R8, R9, UR8, RZ ;  /* 0x0000000809087c25 */ /* 0x000fc8000f8e00ff */
[----:B------:R-:W-:Y:S01]  /*8110*/  IMAD.X R5, RZ, RZ, RZ, P1 ;  /* 0x000000ffff057224 */ /* 0x000fe200008e06ff */
[----:B------:R-:W-:Y:S01]  /*8120*/  IADD3 RZ, P1, R9, R6, RZ ;  /* 0x0000000609ff7210 */ /* 0x000fe20007f3e0ff */
[----:B------:R-:W-:-:S04]  /*8130*/  IMAD.MOV.U32 R4, RZ, RZ, R7 ;  /* 0x000000ffff047224 */ /* 0x000fc800078e0007 */
[----:B------:R-:W-:-:S08]  /*8140*/  IMAD.WIDE.U32.X R4, R19, UR9, R4, P1 ;  /* 0x0000000913047c25 */ /* 0x000fd000088e0404 */
.L_x_171:
[--C-:B------:R-:W-:Y:S01]  /*8150*/  SHF.R.U64 R8, R4, UR10, R5.reuse ;  /* 0x0000000a04087c19 */ /* 0x100fe20008001205 */
[----:B------:R-:W-:Y:S01]  /*8160*/  ULDC.64 UR8, c[0x0][0x620] ;  /* 0x0001880000087ab9 */ /* 0x000fe20000000a00 */
[----:B------:R-:W-:Y:S01]  /*8170*/  SHF.R.U32.HI R4, RZ, UR10, R5 ;  /* 0x0000000aff047c19 */ /* 0x000fe20008011605 */
[----:B------:R-:W-:Y:S01]  /*8180*/  ULDC UR7, c[0x0][0x150] ;  /* 0x0000540000077ab9 */ /* 0x000fe20000000800 */
[----:B------:R-:W-:Y:S01]  /*8190*/  IADD3 R7, P1, RZ, -R8, RZ ;  /* 0x80000008ff077210 */ /* 0x000fe20007f3e0ff */
[----:B------:R-:W2:Y:S01]  /*81a0*/  LDC R24, c[0x0][0x144] ;  /* 0x00005100ff187b82 */ /* 0x000ea20000000800 */
[----:B0-----:R-:W-:Y:S01]  /*81b0*/  I2FP.F32.U32 R9, R15 ;  /* 0x0000000f00097245 */ /* 0x001fe20000201000 */
[----:B------:R-:W-:Y:S02]  /*81c0*/  ULDC.64 UR10, c[0x0][0x640] ;  /* 0x00019000000a7ab9 */ /* 0x000fe40000000a00 */
[----:B------:R-:W-:Y:S01]  /*81d0*/  IMAD.X R4, RZ, RZ, ~R4, P1 ;  /* 0x000000ffff047224 */ /* 0x000fe200008e0e04 */
[----:B------:R-:W-:-:S03]  /*81e0*/  ISETP.NE.U32.AND P1, PT, RZ, UR10, PT ;  /* 0x0000000aff007c0c */ /* 0x000fc6000bf25070 */
[----:B------:R-:W-:Y:S01]  /*81f0*/  IMAD R6, R4, UR8, RZ ;  /* 0x0000000804067c24 */ /* 0x000fe2000f8e02ff */
[----:B------:R-:W0:Y:S01]  /*8200*/  LDC R21, c[0x0][0x148] ;  /* 0x00005200ff157b82 */ /* 0x000e220000000800 */
[C---:B------:R-:W-:Y:S01]  /*8210*/  IMAD.WIDE.U32 R4, R7.reuse, UR8, R16 ;  /* 0x0000000807047c25 */ /* 0x040fe2000f8e0010 */
[----:B------:R-:W-:Y:S01]  /*8220*/  ULDC UR8, c[0x0][0x154] ;  /* 0x0000550000087ab9 */ /* 0x000fe20000000800 */
[----:B------:R-:W-:Y:S02]  /*8230*/  ISETP.NE.AND.EX P1, PT, RZ, UR11, PT, P1 ;  /* 0x0000000bff007c0c */ /* 0x000fe4000bf25310 */
[----:B------:R-:W-:Y:S02]  /*8240*/  IMAD R7, R7, UR9, R6 ;  /* 0x0000000907077c24 */ /* 0x000fe4000f8e0206 */
[----:B------:R-:W-:Y:S01]  /*8250*/  FMUL R6, R9, UR7 ;  /* 0x0000000709067c20 */ /* 0x000fe20008400000 */
[----:B------:R-:W-:Y:S01]  /*8260*/  ULDC UR7, c[0x0][0x618] ;  /* 0x0001860000077ab9 */ /* 0x000fe20000000800 */
[----:B------:R-:W-:Y:S01]  /*8270*/  ULDC UR9, c[0x0][0x608] ;  /* 0x0001820000097ab9 */ /* 0x000fe20000000800 */
[----:B------:R-:W-:-:S03]  /*8280*/  IMAD.IADD R5, R5, 0x1, R7 ;  /* 0x0000000105057824 */ /* 0x000fc600078e0207 */
[----:B------:R-:W3:Y:S02]  /*8290*/  F2I.U32.TRUNC.NTZ R6, R6 ;  /* 0x0000000600067305 */ /* 0x000ee4000020f000 */
[----:B------:R-:W-:Y:S02]  /*82a0*/  SHF.R.U64 R9, R4, UR7, R5 ;  /* 0x0000000704097c19 */ /* 0x000fe40008001205 */
[----:B-1----:R-:W-:-:S05]  /*82b0*/  I2FP.F32.U32 R4, R14 ;  /* 0x0000000e00047245 */ /* 0x002fca0000201000 */
[----:B------:R-:W-:Y:S01]  /*82c0*/  FMUL R22, R4, UR8 ;  /* 0x0000000804167c20 */ /* 0x000fe20008400000 */
[----:B------:R-:W-:Y:S01]  /*82d0*/  SHF.R.U32.HI R4, RZ, UR7, R5 ;  /* 0x00000007ff047c19 */ /* 0x000fe20008011605 */
[----:B------:R-:W-:-:S03]  /*82e0*/  ULDC UR7, c[0x0][0x658] ;  /* 0x0001960000077ab9 */ /* 0x000fc60000000800 */
[--C-:B------:R-:W-:Y:S01]  /*82f0*/  SHF.R.U64 R20, R9, UR9, R4.reuse ;  /* 0x0000000909147c19 */ /* 0x100fe20008001204 */
[----:B------:R-:W1:Y:S01]  /*8300*/  F2I.U32.TRUNC.NTZ R22, R22 ;  /* 0x0000001600167305 */ /* 0x000e62000020f000 */
[----:B------:R-:W-:Y:S01]  /*8310*/  SHF.R.U32.HI R5, RZ, UR9, R4 ;  /* 0x00000009ff057c19 */ /* 0x000fe20008011604 */
[----:B---3--:R-:W-:-:S03]  /*8320*/  IMAD.MOV R6, RZ, RZ, -R6 ;  /* 0x000000ffff067224 */ /* 0x008fc600078e0a06 */
[----:B------:R-:W-:Y:S01]  /*8330*/  SHF.R.U64 R19, R20, UR7, R5 ;  /* 0x0000000714137c19 */ /* 0x000fe20008001205 */
[----:B--2---:R-:W-:Y:S01]  /*8340*/  IMAD R15, R24, R6, R15 ;  /* 0x00000006180f7224 */ /* 0x004fe200078e020f */
[----:B------:R-:W-:-:S03]  /*8350*/  SHF.R.U32.HI R23, RZ, UR7, R5 ;  /* 0x00000007ff177c19 */ /* 0x000fc60008011605 */
[----:B------:R-:W-:Y:S02]  /*8360*/  IMAD.MOV.U32 R4, RZ, RZ, R19 ;  /* 0x000000ffff047224 */ /* 0x000fe400078e0013 */
[----:B------:R-:W-:Y:S01]  /*8370*/  IMAD.MOV.U32 R5, RZ, RZ, R23 ;  /* 0x000000ffff057224 */ /* 0x000fe200078e0017 */
[----:B-1----:R-:W-:Y:S06]  /*8380*/  @!P1 BRA `(.L_x_172) ;  /* 0x0000000000289947 */ /* 0x002fec0003800000 */
[----:B------:R-:W-:Y:S02]  /*8390*/  ULDC UR7, c[0x0][0x64c] ;  /* 0x0001930000077ab9 */ /* 0x000fe40000000800 */
[----:B------:R-:W-:-:S05]  /*83a0*/  IADD3 R5, P1, R19, UR7, RZ ;  /* 0x0000000713057c10 */ /* 0x000fca000ff3e0ff */
[----:B------:R-:W-:-:S04]  /*83b0*/  IMAD.X R23, RZ, RZ, R23, P1 ;  /* 0x000000ffff177224 */ /* 0x000fc800008e0617 */
[----:B------:R-:W-:-:S04]  /*83c0*/  IMAD.WIDE.U32 R6, R23, UR10, RZ ;  /* 0x0000000a17067c25 */ /* 0x000fc8000f8e00ff */
[----:B------:R-:W-:-:S04]  /*83d0*/  IMAD.WIDE.U32 R6, P1, R5, UR11, R6 ;  /* 0x0000000b05067c25 */ /* 0x000fc8000f820006 */
[----:B------:R-:W-:-:S04]  /*83e0*/  IMAD.WIDE.U32 R4, R5, UR10, RZ ;  /* 0x0000000a05047c25 */ /* 0x000fc8000f8e00ff */
[----:B------:R-:W-:Y:S01]  /*83f0*/  IMAD.MOV.U32 R4, RZ, RZ, R7 ;  /* 0x000000ffff047224 */ /* 0x000fe200078e0007 */
[----:B------:R-:W-:Y:S01]  /*8400*/  IADD3 RZ, P3, R5, R6, RZ ;  /* 0x0000000605ff7210 */ /* 0x000fe20007f7e0ff */
[----:B------:R-:W-:-:S04]  /*8410*/  IMAD.X R5, RZ, RZ, RZ, P1 ;  /* 0x000000ffff057224 */ /* 0x000fc800008e06ff */
[----:B------:R-:W-:-:S08]  /*8420*/  IMAD.WIDE.U32.X R4, R23, UR11, R4, P3 ;  /* 0x0000000b17047c25 */ /* 0x000fd000098e0404 */
.L_x_172:
[----:B------:R-:W-:Y:S01]  /*8430*/  ISETP.NE.AND P1, PT, R2, 0x1, PT ;  /* 0x000000010200780c */ /* 0x000fe20003f25270 */
[----:B------:R-:W-:Y:S01]  /*8440*/  ULDC UR7, c[0x0][0x648] ;  /* 0x0001920000077ab9 */ /* 0x000fe20000000800 */
[----:B------:R-:W-:Y:S01]  /*8450*/  LOP3.LUT R20, R20, UR6, RZ, 0xc0, !PT ;  /* 0x0000000614147c12 */ /* 0x000fe2000f8ec0ff */
[----:B------:R-:W-:Y:S01]  /*8460*/  IMAD.MOV R22, RZ, RZ, -R22 ;  /* 0x000000ffff167224 */ /* 0x000fe200078e0a16 */
[----:B------:R-:W-:Y:S01]  /*8470*/  SHF.R.U64 R5, R4, UR7, R5 ;  /* 0x0000000704057c19 */ /* 0x000fe20008001205 */
[----:B------:R-:W-:Y:S01]  /*8480*/  ULDC UR7, c[0x0][0x638] ;  /* 0x00018e0000077ab9 */ /* 0x000fe20000000800 */
[----:B------:R-:W-:Y:S01]  /*8490*/  LOP3.LUT R6, R9, UR4, RZ, 0xc0, !PT ;  /* 0x0000000409067c12 */ /* 0x000fe2000f8ec0ff */
[----:B------:R-:W-:Y:S02]  /*84a0*/  ULDC UR8, c[0x0][0x610] ;  /* 0x0001840000087ab9 */ /* 0x000fe40000000800 */
[----:B------:R-:W-:Y:S02]  /*84b0*/  IMAD.MOV R4, RZ, RZ, -R5 ;  /* 0x000000ffff047224 */ /* 0x000fe400078e0a05 */
[----:B------:R-:W-:-:S02]  /*84c0*/  IMAD R20, R5, UR5, R20 ;  /* 0x0000000505147c24 */ /* 0x000fc4000f8e0214 */
[----:B0-----:R-:W-:Y:S02]  /*84d0*/  @P1 IMAD R15, R21, R22, R14 ;  /* 0x00000016150f1224 */ /* 0x001fe400078e020e */
[----:B------:R-:W-:Y:S01]  /*84e0*/  IMAD R19, R4, UR7, R19 ;  /* 0x0000000704137c24 */ /* 0x000fe2000f8e0213 */
[----:B------:R-:W-:Y:S01]  /*84f0*/  ULDC UR7, c[0x0][0x600] ;  /* 0x0001800000077ab9 */ /* 0x000fe20000000800 */
[----:B------:R-:W-:Y:S02]  /*8500*/  IMAD R15, R20, UR8, R15 ;  /* 0x00000008140f7c24 */ /* 0x000fe4000f8e020f */
[----:B------:R-:W-:Y:S02]  /*8510*/  IMAD R6, R19, UR7, R6 ;  /* 0x0000000713067c24 */ /* 0x000fe4000f8e0206 */
[----:B------:R-:W-:-:S03]  /*8520*/  IMAD.MOV.U32 R4, RZ, RZ, 0x1 ;  /* 0x00000001ff047424 */ /* 0x000fc600078e00ff */
[----:B------:R-:W-:Y:S02]  /*8530*/  SEL R20, R6, R15, !P1 ;  /* 0x0000000f06147207 */ /* 0x000fe40004800000 */
[----:B------:R-:W-:-:S07]  /*8540*/  SEL R19, R15, R6, !P1 ;  /* 0x000000060f137207 */ /* 0x000fce0004800000 */
.L_x_170:
[----:B------:R-:W-:Y:S05]  /*8550*/  BSYNC B1 ;  /* 0x0000000000017941 */ /* 0x000fea0003800000 */
.L_x_169:
[----:B------:R-:W-:-:S13]  /*8560*/  LOP3.LUT P1, RZ, R4, 0xff, RZ, 0xc0, !PT ;  /* 0x000000ff04ff7812 */ /* 0x000fda000782c0ff */
[----:B------:R-:W-:Y:S05]  /*8570*/  @P1 BRA `(.L_x_173) ;  /* 0xfffffff000f41947 */ /* 0x000fea000383ffff */
[----:B------:R-:W-:Y:S05]  /*8580*/  BSYNC B0 ;  /* 0x0000000000007941 */ /* 0x000fea0003800000 */
.L_x_161:
[----:B------:R-:W-:-:S03]  /*8590*/  UMOV UR7, 0xffffffff ;  /* 0xffffffff00077882 */ /* 0x000fc60000000000 */
[----:B------:R-:W-:Y:S05]  /*85a0*/  BRA.DIV UR7, `(.L_x_174) ;  /* 0x0000000a07147947 */ /* 0x000fea000b800000 */
[----:B------:R-:W-:-:S13]  /*85b0*/  ELECT P6, URZ, PT ;  /* 0x00000000003f782f */ /* 0x000fda00038c0000 */
.L_x_195:
[----:B------:R-:W-:Y:S04]  /*85c0*/  BSSY B0, `(.L_x_175) ;  /* 0x000006a000007945 */ /* 0x000fe80003800000 */
[----:B------:R-:W-:Y:S05]  /*85d0*/  @!P6 BRA `(.L_x_176) ;  /* 0x0000000400a0e947 */ /* 0x000fea0003800000 */
[----:B------:R-:W-:-:S04]  /*85e0*/  LOP3.LUT R18, R18, 0x2, RZ, 0xfc, !PT ;  /* 0x0000000212127812 */ /* 0x000fc800078efcff */
[----:B------:R-:W-:-:S13]  /*85f0*/  ISETP.NE.AND P0, PT, R18, 0x3, PT ;  /* 0x000000031200780c */ /* 0x000fda0003f05270 */
[----:B------:R-:W-:Y:S05]  /*8600*/  @!P0 BRA `(.L_x_177) ;  /* 0x0000000000048947 */ /* 0x000fea0003800000 */
[----:B------:R-:W-:Y:S01]  /*8610*/  BPT.TRAP 0x1 ;  /* 0x000000040000795c */ /* 0x000fe20000300000 */
.L_x_177:
[----:B------:R-:W0:Y:S01]  /*8620*/  S2R R3, SR_CgaCtaId ;  /* 0x0000000000037919 */ /* 0x000e220000008800 */
[----:B------:R-:W-:-:S04]  /*8630*/  MOV R2, 0x400 ;  /* 0x0000040000027802 */ /* 0x000fc80000000f00 */
[----:B0-----:R-:W-:Y:S02]  /*8640*/  LEA R3, R3, R2, 0x18 ;  /* 0x0000000203037211 */ /* 0x001fe400078ec0ff */
[----:B------:R-:W-:-:S03]  /*8650*/  SHF.L.U32 R2, R0, 0x1f, RZ ;  /* 0x0000001f00027819 */ /* 0x000fc600000006ff */
[----:B------:R-:W-:-:S04]  /*8660*/  VIADD R3, R3, 0x58 ;  /* 0x0000005803037836 */ /* 0x000fc80000000000 */
[C---:B------:R-:W-:Y:S02]  /*8670*/  IMAD R7, R12.reuse, 0x8, R3 ;  /* 0x000000080c077824 */ /* 0x040fe400078e0203 */
[----:B------:R-:W-:Y:S02]  /*8680*/  VIADD R12, R12, 0x1 ;  /* 0x000000010c0c7836 */ /* 0x000fe40000000000 */
[----:B------:R-:W0:Y:S03]  /*8690*/  SYNCS.PHASECHK.TRANS64.TRYWAIT P0, [R7+URZ], R2 ;  /* 0x00000002070075a7 */ /* 0x000e26000800017f */
[----:B------:R-:W-:-:S04]  /*86a0*/  ISETP.NE.AND P1, PT, R12, 0xb, PT ;  /* 0x0000000b0c00780c */ /* 0x000fc80003f25270 */
[----:B------:R-:W-:Y:S02]  /*86b0*/  SEL R5, RZ, 0x1, P1 ;  /* 0x00000001ff057807 */ /* 0x000fe40000800000 */
[----:B------:R-:W-:Y:S02]  /*86c0*/  SEL R12, R12, RZ, P1 ;  /* 0x000000ff0c0c7207 */ /* 0x000fe40000800000 */
[----:B------:R-:W-:-:S03]  /*86d0*/  LOP3.LUT R5, R0, R5, RZ, 0x3c, !PT ;  /* 0x0000000500057212 */ /* 0x000fc600078e3cff */
[----:B------:R-:W-:Y:S01]  /*86e0*/  IMAD R9, R12, 0x8, R3 ;  /* 0x000000080c097824 */ /* 0x000fe200078e0203 */
[----:B------:R-:W-:Y:S01]  /*86f0*/  SHF.L.U32 R4, R5, 0x1f, RZ ;  /* 0x0000001f05047819 */ /* 0x000fe200000006ff */
[----:B0-----:R-:W-:Y:S06]  /*8700*/  @!P0 BRA `(.L_x_178) ;  /* 0x0000000400dc8947 */ /* 0x001fec0003800000 */
.L_x_196:
[----:B------:R-:W1:Y:S01]  /*8710*/  SYNCS.PHASECHK.TRANS64.TRYWAIT P0, [R9+URZ], R4 ;  /* 0x00000004090075a7 */ /* 0x000e62000800017f */
[----:B------:R-:W-:-:S05]  /*8720*/  VIADD R0, R12, 0x1 ;  /* 0x000000010c007836 */ /* 0x000fca0000000000 */
[----:B------:R-:W-:-:S04]  /*8730*/  ISETP.NE.AND P1, PT, R0, 0xb, PT ;  /* 0x0000000b0000780c */ /* 0x000fc80003f25270 */
[----:B0-----:R-:W-:Y:S02]  /*8740*/  SEL R2, RZ, 0x1, P1 ;  /* 0x00000001ff027807 */ /* 0x001fe40000800000 */
[----:B------:R-:W-:Y:S02]  /*8750*/  SEL R0, R0, RZ, P1 ;  /* 0x000000ff00007207 */ /* 0x000fe40000800000 */
[----:B------:R-:W-:-:S03]  /*8760*/  LOP3.LUT R7, R5, R2, RZ, 0x3c, !PT ;  /* 0x0000000205077212 */ /* 0x000fc600078e3cff */
[----:B------:R-:W-:Y:S01]  /*8770*/  IMAD R6, R0, 0x8, R3 ;  /* 0x0000000800067824 */ /* 0x000fe200078e0203 */
[----:B------:R-:W-:Y:S01]  /*8780*/  SHF.L.U32 R5, R7, 0x1f, RZ ;  /* 0x0000001f07057819 */ /* 0x000fe200000006ff */
[----:B-1----:R-:W-:Y:S06]  /*8790*/  @!P0 BRA `(.L_x_179) ;  /* 0x0000000400cc8947 */ /* 0x002fec0003800000 */
.L_x_197:
[----:B------:R-:W1:Y:S01]  /*87a0*/  SYNCS.PHASECHK.TRANS64.TRYWAIT P0, [R6+URZ], R5 ;  /* 0x00000005060075a7 */ /* 0x000e62000800017f */
[----:B------:R-:W-:-:S05]  /*87b0*/  VIADD R0, R0, 0x1 ;  /* 0x0000000100007836 */ /* 0x000fca0000000000 */
[----:B------:R-:W-:-:S04]  /*87c0*/  ISETP.NE.AND P1, PT, R0, 0xb, PT ;  /* 0x0000000b0000780c */ /* 0x000fc80003f25270 */
[----:B------:R-:W-:Y:S02]  /*87d0*/  SEL R2, RZ, 0x1, P1 ;  /* 0x00000001ff027807 */ /* 0x000fe40000800000 */
[----:B------:R-:W-:Y:S02]  /*87e0*/  SEL R0, R0, RZ, P1 ;  /* 0x000000ff00007207 */ /* 0x000fe40000800000 */
[----:B------:R-:W-:-:S03]  /*87f0*/  LOP3.LUT R7, R7, R2, RZ, 0x3c, !PT ;  /* 0x0000000207077212 */ /* 0x000fc600078e3cff */
[----:B0-----:R-:W-:Y:S01]  /*8800*/  IMAD R9, R0, 0x8, R3 ;  /* 0x0000000800097824 */ /* 0x001fe200078e0203 */
[----:B------:R-:W-:Y:S01]  /*8810*/  SHF.L.U32 R4, R7, 0x1f, RZ ;  /* 0x0000001f07047819 */ /* 0x000fe200000006ff */
[----:B-1----:R-:W-:Y:S06]  /*8820*/  @!P0 BRA `(.L_x_180) ;  /* 0x0000000400bc8947 */ /* 0x002fec0003800000 */
.L_x_198:
        /* <DEDUP_REMOVED lines=9> */
.L_x_199:
        /* <DEDUP_REMOVED lines=9> */
.L_x_200:
        /* <DEDUP_REMOVED lines=9> */
.L_x_201:
        /* <DEDUP_REMOVED lines=9> */
.L_x_202:
        /* <DEDUP_REMOVED lines=9> */
.L_x_203:
        /* <DEDUP_REMOVED lines=9> */
.L_x_204:
[----:B------:R-:W1:Y:S01]  /*8b90*/  SYNCS.PHASECHK.TRANS64.TRYWAIT P0, [R9+URZ], R4 ;  /* 0x00000004090075a7 */ /* 0x000e62000800017f */
[----:B------:R-:W-:-:S05]  /*8ba0*/  VIADD R0, R0, 0x1 ;  /* 0x0000000100007836 */ /* 0x000fca0000000000 */
[----:B------:R-:W-:-:S04]  /*8bb0*/  ISETP.NE.AND P1, PT, R0, 0xb, PT ;  /* 0x0000000b0000780c */ /* 0x000fc80003f25270 */
[----:B------:R-:W-:Y:S02]  /*8bc0*/  SEL R2, RZ, 0x1, P1 ;  /* 0x00000001ff027807 */ /* 0x000fe40000800000 */
[----:B------:R-:W-:Y:S02]  /*8bd0*/  SEL R0, R0, RZ, P1 ;  /* 0x000000ff00007207 */ /* 0x000fe40000800000 */
[----:B------:R-:W-:Y:S01]  /*8be0*/  LOP3.LUT R2, R7, R2, RZ, 0x3c, !PT ;  /* 0x0000000207027212 */ /* 0x000fe200078e3cff */
[----:B-1----:R-:W-:Y:S06]  /*8bf0*/  @!P0 BRA `(.L_x_187) ;  /* 0x0000000400548947 */ /* 0x002fec0003800000 */
.L_x_205:
[----:B------:R-:W-:Y:S01]  /*8c00*/  IMAD R3, R0, 0x8, R3 ;  /* 0x0000000800037824 */ /* 0x000fe200078e0203 */
[----:B------:R-:W-:-:S07]  /*8c10*/  SHF.L.U32 R0, R2, 0x1f, RZ ;  /* 0x0000001f02007819 */ /* 0x000fce00000006ff */
.L_x_188:
[----:B--2---:R2:W3:Y:S02]  /*8c20*/  SYNCS.PHASECHK.TRANS64.TRYWAIT P0, [R3+URZ], R0 ;  /* 0x00000000030075a7 */ /* 0x0044e4000800017f */
[----:B---3--:R-:W-:Y:S05]  /*8c30*/  @!P0 NANOSLEEP.SYNCS 0x989680 ;  /* 0x009896800000895d */ /* 0x008fea0003900000 */
[----:B------:R-:W3:Y:S02]  /*8c40*/  @!P0 SYNCS.PHASECHK.TRANS64 P0, [R3+URZ], R0 ;  /* 0x00000000030085a7 */ /* 0x000ee4000800007f */
[----:B---3--:R-:W-:Y:S05]  /*8c50*/  @!P0 BRA `(.L_x_188) ;  /* 0xfffffffc00f08947 */ /* 0x008fea000383ffff */
.L_x_176:
[----:B------:R-:W-:Y:S05]  /*8c60*/  BSYNC B0 ;  /* 0x0000000000007941 */ /* 0x000fea0003800000 */
.L_x_175:
[----:B------:R-:W-:Y:S05]  /*8c70*/  EXIT ;  /* 0x000000000000794d */ /* 0x000fea0003800000 */
.L_x_18:
[----:B-1----:R1:W2:Y:S02]  /*8c80*/  SYNCS.PHASECHK.TRANS64.TRYWAIT P1, [R3+URZ], R0 ;  /* 0x00000000030075a7 */ /* 0x0022a4000802017f */
[----:B--2---:R-:W-:Y:S05]  /*8c90*/  @!P1 NANOSLEEP.SYNCS 0x989680 ;  /* 0x009896800000995d */ /* 0x004fea0003900000 */
[----:B------:R-:W2:Y:S02]  /*8ca0*/  @!P1 SYNCS.PHASECHK.TRANS64 P1, [R3+URZ], R0 ;  /* 0x00000000030095a7 */ /* 0x000ea4000802007f */
[----:B--2---:R-:W-:Y:S05]  /*8cb0*/  @!P1 BRA `(.L_x_18) ;  /* 0xfffffffc00f09947 */ /* 0x004fea000383ffff */
[----:B------:R-:W-:Y:S05]  /*8cc0*/  BRA `(.L_x_17) ;  /* 0xffffff8800407947 */ /* 0x000fea000383ffff */
.L_x_23:
[----:B-1----:R-:W-:-:S04]  /*8cd0*/  IMAD.U32 R4, RZ, RZ, UR4 ;  /* 0x00000004ff047e24 */ /* 0x002fc8000f8e00ff */
[----:B------:R1:W2:Y:S03]  /*8ce0*/  SYNCS.PHASECHK.TRANS64.TRYWAIT P1, [R4+URZ], R3 ;  /* 0x00000003040075a7 */ /* 0x0002a6000802017f */
[----:B--2---:R-:W-:Y:S05]  /*8cf0*/  @!P1 NANOSLEEP.SYNCS 0x989680 ;  /* 0x009896800000995d */ /* 0x004fea0003900000 */
[----:B------:R-:W2:Y:S02]  /*8d00*/  @!P1 SYNCS.PHASECHK.TRANS64 P1, [R4+URZ], R3 ;  /* 0x00000003040095a7 */ /* 0x000ea4000802007f */
[----:B--2---:R-:W-:Y:S05]  /*8d10*/  @!P1 BRA `(.L_x_23) ;  /* 0xfffffffc00ec9947 */ /* 0x004fea000383ffff */
[----:B------:R-:W-:Y:S05]  /*8d20*/  BRA `(.L_x_22) ;  /* 0xffffff8c00047947 */ /* 0x000fea000383ffff */
.L_x_162:
[----:B------:R-:W-:Y:S01]  /*8d30*/  BSSY B1, `(.L_x_189) ;  /* 0x0000006000017945 */ /* 0x000fe20003800000 */
[----:B------:R-:W-:-:S07]  /*8d40*/  IMAD.MOV.U32 R15, RZ, RZ, -0x1 ;  /* 0xffffffffff0f7424 */ /* 0x000fce00078e00ff */
[----:B------:R-:W-:Y:S05]  /*8d50*/  WARPSYNC.COLLECTIVE R15, `(.L_x_190) ;  /* 0x000000000f0c7348 */ /* 0x000fea0003c00000 */
[----:B------:R-:W-:Y:S02]  /*8d60*/  ELECT P6, UR62, PT ;  /* 0x00000000003e782f */ /* 0x000fe400038c0000 */
[----:B------:R-:W-:Y:S01]  /*8d70*/  MOV R14, UR62 ;  /* 0x0000003e000e7c02 */ /* 0x000fe20008000f00 */
[----:B------:R-:W-:Y:S10]  /*8d80*/  ENDCOLLECTIVE ;  /* 0x000000000000791b */ /* 0x000ff40003800000 */
.L_x_190:
[----:B------:R-:W-:Y:S05]  /*8d90*/  BSYNC B1 ;  /* 0x0000000000017941 */ /* 0x000fea0003800000 */
.L_x_189:
[----:B------:R-:W-:Y:S05]  /*8da0*/  BRA `(.L_x_191) ;  /* 0xffffffe800f47947 */ /* 0x000fea000383ffff */
.L_x_165:
[----:B0-----:R0:W1:Y:S02]  /*8db0*/  SYNCS.PHASECHK.TRANS64.TRYWAIT P1, [R14+URZ+0x58], R7 ;  /* 0x000058070e0075a7 */ /* 0x001064000802017f */
[----:B-1----:R-:W-:Y:S05]  /*8dc0*/  @!P1 NANOSLEEP.SYNCS 0x989680 ;  /* 0x009896800000995d */ /* 0x002fea0003900000 */
[----:B------:R-:W1:Y:S02]  /*8dd0*/  @!P1 SYNCS.PHASECHK.TRANS64 P1, [R14+URZ+0x58], R7 ;  /* 0x000058070e0095a7 */ /* 0x000e64000802007f */
[----:B-1----:R-:W-:Y:S05]  /*8de0*/  @!P1 BRA `(.L_x_165) ;  /* 0xfffffffc00f09947 */ /* 0x002fea000383ffff */
[----:B------:R-:W-:Y:S05]  /*8df0*/  BRA `(.L_x_192) ;  /* 0xffffffec00387947 */ /* 0x000fea000383ffff */
.L_x_174:
[----:B------:R-:W-:Y:S01]  /*8e00*/  BSSY B0, `(.L_x_193) ;  /* 0x0000006000007945 */ /* 0x000fe20003800000 */
[----:B------:R-:W-:-:S07]  /*8e10*/  IMAD.MOV.U32 R15, RZ, RZ, -0x1 ;  /* 0xffffffffff0f7424 */ /* 0x000fce00078e00ff */
[----:B------:R-:W-:Y:S05]  /*8e20*/  WARPSYNC.COLLECTIVE R15, `(.L_x_194) ;  /* 0x000000000f0c7348 */ /* 0x000fea0003c00000 */
[----:B------:R-:W-:Y:S02]  /*8e30*/  ELECT P6, UR62, PT ;  /* 0x00000000003e782f */ /* 0x000fe400038c0000 */
[----:B------:R-:W-:Y:S01]  /*8e40*/  MOV R14, UR62 ;  /* 0x0000003e000e7c02 */ /* 0x000fe20008000f00 */
[----:B------:R-:W-:Y:S10]  /*8e50*/  ENDCOLLECTIVE ;  /* 0x000000000000791b */ /* 0x000ff40003800000 */
.L_x_194:
[----:B------:R-:W-:Y:S05]  /*8e60*/  BSYNC B0 ;  /* 0x0000000000007941 */ /* 0x000fea0003800000 */
.L_x_193:
[----:B------:R-:W-:Y:S05]  /*8e70*/  BRA `(.L_x_195) ;  /* 0xfffffff400d07947 */ /* 0x000fea000383ffff */
.L_x_178:
[----:B0-----:R0:W1:Y:S02]  /*8e80*/  SYNCS.PHASECHK.TRANS64.TRYWAIT P0, [R7+URZ], R2 ;  /* 0x00000002070075a7 */ /* 0x001064000800017f */
[----:B-1----:R-:W-:Y:S05]  /*8e90*/  @!P0 NANOSLEEP.SYNCS 0x989680 ;  /* 0x009896800000895d */ /* 0x002fea0003900000 */
[----:B------:R-:W1:Y:S02]  /*8ea0*/  @!P0 SYNCS.PHASECHK.TRANS64 P0, [R7+URZ], R2 ;  /* 0x00000002070085a7 */ /* 0x000e64000800007f */
[----:B-1----:R-:W-:Y:S05]  /*8eb0*/  @!P0 BRA `(.L_x_178) ;  /* 0xfffffffc00f08947 */ /* 0x002fea000383ffff */
[----:B------:R-:W-:Y:S05]  /*8ec0*/  BRA `(.L_x_196) ;  /* 0xfffffff800107947 */ /* 0x000fea000383ffff */
.L_x_179:
[----:B0-----:R0:W1:Y:S02]  /*8ed0*/  SYNCS.PHASECHK.TRANS64.TRYWAIT P0, [R9+URZ], R4 ;  /* 0x00000004090075a7 */ /* 0x001064000800017f */
[----:B-1----:R-:W-:Y:S05]  /*8ee0*/  @!P0 NANOSLEEP.SYNCS 0x989680 ;  /* 0x009896800000895d */ /* 0x002fea0003900000 */
[----:B------:R-:W1:Y:S02]  /*8ef0*/  @!P0 SYNCS.PHASECHK.TRANS64 P0, [R9+URZ], R4 ;  /* 0x00000004090085a7 */ /* 0x000e64000800007f */
[----:B-1----:R-:W-:Y:S05]  /*8f00*/  @!P0 BRA `(.L_x_179) ;  /* 0xfffffffc00f08947 */ /* 0x002fea000383ffff */
[----:B------:R-:W-:Y:S05]  /*8f10*/  BRA `(.L_x_197) ;  /* 0xfffffff800207947 */ /* 0x000fea000383ffff */
.L_x_180:
[----:B0-----:R0:W1:Y:S02]  /*8f20*/  SYNCS.PHASECHK.TRANS64.TRYWAIT P0, [R6+URZ], R5 ;  /* 0x00000005060075a7 */ /* 0x001064000800017f */
[----:B-1----:R-:W-:Y:S05]  /*8f30*/  @!P0 NANOSLEEP.SYNCS 0x989680 ;  /* 0x009896800000895d */ /* 0x002fea0003900000 */
[----:B------:R-:W1:Y:S02]  /*8f40*/  @!P0 SYNCS.PHASECHK.TRANS64 P0, [R6+URZ], R5 ;  /* 0x00000005060085a7 */ /* 0x000e64000800007f */
[----:B-1----:R-:W-:Y:S05]  /*8f50*/  @!P0 BRA `(.L_x_180) ;  /* 0xfffffffc00f08947 */ /* 0x002fea000383ffff */
[----:B------:R-:W-:Y:S05]  /*8f60*/  BRA `(.L_x_198) ;  /* 0xfffffff800307947 */ /* 0x000fea000383ffff */
.L_x_181:
[----:B0-----:R0:W1:Y:S02]  /*8f70*/  SYNCS.PHASECHK.TRANS64.TRYWAIT P0, [R9+URZ], R4 ;  /* 0x00000004090075a7 */ /* 0x001064000800017f */
[----:B-1----:R-:W-:Y:S05]  /*8f80*/  @!P0 NANOSLEEP.SYNCS 0x989680 ;  /* 0x009896800000895d */ /* 0x002fea0003900000 */
[----:B------:R-:W1:Y:S02]  /*8f90*/  @!P0 SYNCS.PHASECHK.TRANS64 P0, [R9+URZ], R4 ;  /* 0x00000004090085a7 */ /* 0x000e64000800007f */
[----:B-1----:R-:W-:Y:S05]  /*8fa0*/  @!P0 BRA `(.L_x_181) ;  /* 0xfffffffc00f08947 */ /* 0x002fea000383ffff */
[----:B------:R-:W-:Y:S05]  /*8fb0*/  BRA `(.L_x_199) ;  /* 0xfffffff800407947 */ /* 0x000fea000383ffff */
.L_x_182:
[----:B0-----:R0:W1:Y:S02]  /*8fc0*/  SYNCS.PHASECHK.TRANS64.TRYWAIT P0, [R6+URZ], R5 ;  /* 0x00000005060075a7 */ /* 0x001064000800017f */
[----:B-1----:R-:W-:Y:S05]  /*8fd0*/  @!P0 NANOSLEEP.SYNCS 0x989680 ;  /* 0x009896800000895d */ /* 0x002fea0003900000 */
[----:B------:R-:W1:Y:S02]  /*8fe0*/  @!P0 SYNCS.PHASECHK.TRANS64 P0, [R6+URZ], R5 ;  /* 0x00000005060085a7 */ /* 0x000e64000800007f */
[----:B-1----:R-:W-:Y:S05]  /*8ff0*/  @!P0 BRA `(.L_x_182) ;  /* 0xfffffffc00f08947 */ /* 0x002fea000383ffff */
[----:B------:R-:W-:Y:S05]  /*9000*/  BRA `(.L_x_200) ;  /* 0xfffffff800507947 */ /* 0x000fea000383ffff */
.L_x_183:
[----:B0-----:R0:W1:Y:S02]  /*9010*/  SYNCS.PHASECHK.TRANS64.TRYWAIT P0, [R9+URZ], R4 ;  /* 0x00000004090075a7 */ /* 0x001064000800017f */
[----:B-1----:R-:W-:Y:S05]  /*9020*/  @!P0 NANOSLEEP.SYNCS 0x989680 ;  /* 0x009896800000895d */ /* 0x002fea0003900000 */
[----:B------:R-:W1:Y:S02]  /*9030*/  @!P0 SYNCS.PHASECHK.TRANS64 P0, [R9+URZ], R4 ;  /* 0x00000004090085a7 */ /* 0x000e64000800007f */
[----:B-1----:R-:W-:Y:S05]  /*9040*/  @!P0 BRA `(.L_x_183) ;  /* 0xfffffffc00f08947 */ /* 0x002fea000383ffff */
[----:B------:R-:W-:Y:S05]  /*9050*/  BRA `(.L_x_201) ;  /* 0xfffffff800607947 */ /* 0x000fea000383ffff */
.L_x_184:
[----:B0-----:R0:W1:Y:S02]  /*9060*/  SYNCS.PHASECHK.TRANS64.TRYWAIT P0, [R6+URZ], R5 ;  /* 0x00000005060075a7 */ /* 0x001064000800017f */
[----:B-1----:R-:W-:Y:S05]  /*9070*/  @!P0 NANOSLEEP.SYNCS 0x989680 ;  /* 0x009896800000895d */ /* 0x002fea0003900000 */
[----:B------:R-:W1:Y:S02]  /*9080*/  @!P0 SYNCS.PHASECHK.TRANS64 P0, [R6+URZ], R5 ;  /* 0x00000005060085a7 */ /* 0x000e64000800007f */
[----:B-1----:R-:W-:Y:S05]  /*9090*/  @!P0 BRA `(.L_x_184) ;  /* 0xfffffffc00f08947 */ /* 0x002fea000383ffff */
[----:B------:R-:W-:Y:S05]  /*90a0*/  BRA `(.L_x_202) ;  /* 0xfffffff800707947 */ /* 0x000fea000383ffff */
.L_x_185:
[----:B0-----:R0:W1:Y:S02]  /*90b0*/  SYNCS.PHASECHK.TRANS64.TRYWAIT P0, [R9+URZ], R4 ;  /* 0x00000004090075a7 */ /* 0x001064000800017f */
[----:B-1----:R-:W-:Y:S05]  /*90c0*/  @!P0 NANOSLEEP.SYNCS 0x989680 ;  /* 0x009896800000895d */ /* 0x002fea0003900000 */
[----:B------:R-:W1:Y:S02]  /*90d0*/  @!P0 SYNCS.PHASECHK.TRANS64 P0, [R9+URZ], R4 ;  /* 0x00000004090085a7 */ /* 0x000e64000800007f */
[----:B-1----:R-:W-:Y:S05]  /*90e0*/  @!P0 BRA `(.L_x_185) ;  /* 0xfffffffc00f08947 */ /* 0x002fea000383ffff */
[----:B------:R-:W-:Y:S05]  /*90f0*/  BRA `(.L_x_203) ;  /* 0xfffffff800807947 */ /* 0x000fea000383ffff */
.L_x_186:
[----:B0-----:R0:W1:Y:S02]  /*9100*/  SYNCS.PHASECHK.TRANS64.TRYWAIT P0, [R6+URZ], R5 ;  /* 0x00000005060075a7 */ /* 0x001064000800017f */
[----:B-1----:R-:W-:Y:S05]  /*9110*/  @!P0 NANOSLEEP.SYNCS 0x989680 ;  /* 0x009896800000895d */ /* 0x002fea0003900000 */
[----:B------:R-:W1:Y:S02]  /*9120*/  @!P0 SYNCS.PHASECHK.TRANS64 P0, [R6+URZ], R5 ;  /* 0x00000005060085a7 */ /* 0x000e64000800007f */
[----:B-1----:R-:W-:Y:S05]  /*9130*/  @!P0 BRA `(.L_x_186) ;  /* 0xfffffffc00f08947 */ /* 0x002fea000383ffff */
[----:B------:R-:W-:Y:S05]  /*9140*/  BRA `(.L_x_204) ;  /* 0xfffffff800907947 */ /* 0x000fea000383ffff */
.L_x_187:
[----:B-1----:R1:W2:Y:S02]  /*9150*/  SYNCS.PHASECHK.TRANS64.TRYWAIT P0, [R9+URZ], R4 ;  /* 0x00000004090075a7 */ /* 0x0022a4000800017f */
[----:B--2---:R-:W-:Y:S05]  /*9160*/  @!P0 NANOSLEEP.SYNCS 0x989680 ;  /* 0x009896800000895d */ /* 0x004fea0003900000 */
[----:B------:R-:W2:Y:S02]  /*9170*/  @!P0 SYNCS.PHASECHK.TRANS64 P0, [R9+URZ], R4 ;  /* 0x00000004090085a7 */ /* 0x000ea4000800007f */
[----:B--2---:R-:W-:Y:S05]  /*9180*/  @!P0 BRA `(.L_x_187) ;  /* 0xfffffffc00f08947 */ /* 0x004fea000383ffff */
[----:B------:R-:W-:Y:S05]  /*9190*/  BRA `(.L_x_205) ;  /* 0xfffffff800987947 */ /* 0x000fea000383ffff */
.L_x_206:
[----:B------:R-:W-:-:S00]  /*91a0*/  BRA `(.L_x_206) ;  /* 0xfffffffc00fc7947 */ /* 0x000fc0000383ffff */
[----:B------:R-:W-:-:S00]  /*91b0*/  NOP ;  /* 0x0000000000007918 */ /* 0x000fc00000000000 */
        /* <DEDUP_REMOVED lines=12> */
.L_x_207:


//--------------------- .nv.global.init           --------------------------
	.section	.nv.global.init,"aw",@progbits
.nv.global.init:
	.type		$str$22,@object
	.size		$str$22,($str$23 - $str$22)
$str$22:
        /*0000*/ 	.byte	0x6b, 0x5f, 0x74, 0x69, 0x6c, 0x65, 0x5f, 0x63, 0x6f, 0x75, 0x6e, 0x74, 0x20, 0x3e, 0x3d, 0x20
        /*0010*/ 	.byte	0x31, 0x00
	.type		$str$23,@object
	.size		$str$23,(__unnamed_1 - $str$23)
$str$23:
        /*0012*/ 	.byte	0x2f, 0x74, 0x6d, 0x70, 0x2f, 0x63, 0x75, 0x74, 0x6c, 0x61, 0x73, 0x73, 0x5f, 0x73, 0x77, 0x65
        /*0022*/ 	.byte	0x65, 0x70, 0x5f, 0x73, 0x72, 0x63, 0x2f, 0x69, 0x6e, 0x63, 0x6c, 0x75, 0x64, 0x65, 0x2f, 0x63
        /*0032*/ 	.byte	0x75, 0x74, 0x6c, 0x61, 0x73, 0x73, 0x2f, 0x67, 0x65, 0x6d, 0x6d, 0x2f, 0x63, 0x6f, 0x6c, 0x6c
        /*0042*/ 	.byte	0x65, 0x63, 0x74, 0x69, 0x76, 0x65, 0x2f, 0x73, 0x6d, 0x39, 0x30, 0x5f, 0x6d, 0x6d, 0x61, 0x5f
        /*0052*/ 	.byte	0x74, 0x6d, 0x61, 0x5f, 0x67, 0x6d, 0x6d, 0x61, 0x5f, 0x73, 0x73, 0x5f, 0x77, 0x61, 0x72, 0x70
        /*0062*/ 	.byte	0x73, 0x70, 0x65, 0x63, 0x69, 0x61, 0x6c, 0x69, 0x7a, 0x65, 0x64, 0x2e, 0x68, 0x70, 0x70, 0x00
	.type		__unnamed_1,@object
	.size		__unnamed_1,(.L_0 - __unnamed_1)
__unnamed_1:
        /*0072*/ 	.byte	0x76, 0x6f, 0x69, 0x64, 0x20, 0x63, 0x75, 0x74, 0x6c, 0x61, 0x73, 0x73, 0x3a, 0x3a, 0x67, 0x65
        /* <DEDUP_REMOVED lines=179> */
        /*0bb2*/ 	.byte	0x3a, 0x69, 0x64, 0x65, 0x6e, 0x74, 0x69, 0x74, 0x79, 0x5d, 0x00
.L_0:


//--------------------- .nv.shared._ZN7cutlass13device_kernelINS_4gemm6kernel13GemmUniversalIN4cute5tupleIJiiiiEEENS1_10collective13CollectiveMmaINS1_34MainloopSm90TmaGmmaWarpSpecializedILi11ENS5_IJNS4_1CILi1EEESB_SB_EEENS1_35KernelTmaWarpSpecializedCooperativeEEENS5_IJNSA_ILi256EEENSA_ILi64EEENSA_ILi32EEEEEENS_6half_tENS5_IJSB_llEEESJ_NS5_IJlSB_lEEENS4_8TiledMMAINS4_8MMA_AtomIJNS4_4SM904GMMA25MMA_64x64x16_F32F16F16_SSILNSP_5MajorE1ELSR_0ELNSP_7ScaleInE1ELSS_1EEEEEENS4_6LayoutINS5_IJNSA_ILi2EEESB_SB_EEENS5_IJSB_NSA_ILi0EEESY_EEEEENS5_IJNS4_10UnderscoreES11_S11_EEEEENS4_13SM90_TMA_LOADENS4_14ComposedLayoutINS4_7SwizzleILi3ELi4ELi3EEENS4_18smem_ptr_flag_bitsILi16EEENSV_INS5_IJSG_NSA_ILi8EEEEEENS5_IJSB_SG_EEEEEEEvNS4_8identityES14_NS15_INS16_ILi2ELi4ELi3EEES19_NSV_INS5_IJS1A_SH_EEENS5_IJSH_SB_EEEEEEEvS1F_EENS_8epilogue10collective6detail29Sm90TmaWarpSpecializedAdapterINS1N_15DefaultEpilogueISJ_SL_SL_NS1M_6thread17LinearCombinationISJ_Li1EffLNS1R_9ScaleType4KindE0ELNS_15FloatRoundStyleE2ESJ_EENS1_15EpilogueDefaultEEEEEvvEEEEvNT_6ParamsE --------------------------
	.section	.nv.shared._ZN7cutlass13device_kernelINS_4gemm6kernel13GemmUniversalIN4cute5tupleIJiiiiEEENS1_10collective13CollectiveMmaINS1_34MainloopSm90TmaGmmaWarpSpecializedILi11ENS5_IJNS4_1CILi1EEESB_SB_EEENS1_35KernelTmaWarpSpecializedCooperativeEEENS5_IJNSA_ILi256EEENSA_ILi64EEENSA_ILi32EEEEEENS_6half_tENS5_IJSB_llEEESJ_NS5_IJlSB_lEEENS4_8TiledMMAINS4_8MMA_AtomIJNS4_4SM904GMMA25MMA_64x64x16_F32F16F16_SSILNSP_5MajorE1ELSR_0ELNSP_7ScaleInE1ELSS_1EEEEEENS4_6LayoutINS5_IJNSA_ILi2EEESB_SB_EEENS5_IJSB_NSA_ILi0EEESY_EEEEENS5_IJNS4_10UnderscoreES11_S11_EEEEENS4_13SM90_TMA_LOADENS4_14ComposedLayoutINS4_7SwizzleILi3ELi4ELi3EEENS4_18smem_ptr_flag_bitsILi16EEENSV_INS5_IJSG_NSA_ILi8EEEEEENS5_IJSB_SG_EEEEEEEvNS4_8identityES14_NS15_INS16_ILi2ELi4ELi3EEES19_NSV_INS5_IJS1A_SH_EEENS5_IJSH_SB_EEEEEEEvS1F_EENS_8epilogue10collective6detail29Sm90TmaWarpSpecializedAdapterINS1N_15DefaultEpilogueISJ_SL_SL_NS1M_6thread17LinearCombinationISJ_Li1EffLNS1R_9ScaleType4KindE0ELNS_15FloatRoundStyleE2ESJ_EENS1_15EpilogueDefaultEEEEEvvEEEEvNT_6ParamsE,"aw",@nobits
	.sectionflags	@""
	.align	16
	.zero		1024


//--------------------- .nv.shared.reserved.0     --------------------------
	.section	.nv.shared.reserved.0,"aw",@nobits
	.weak		__nv_reservedSMEM_offset_0_alias
	.size		__nv_reservedSMEM_offset_0_alias, 0, 0
	.other		__nv_reservedSMEM_offset_0_alias,@"STO_CUDA_RESERVED_SHARED STV_DEFAULT"
__nv_reservedSMEM_offset_0_alias:
	.zero		0


//--------------------- .nv.global                --------------------------
	.section	.nv.global,"aw",@nobits
.nv.global:
	.type		_ZN39_INTERNAL_3a641bf0_4_k_cu_881484c1_31494cute1_E,@object
	.size		_ZN39_INTERNAL_3a641bf0_4_k_cu_881484c1_31494cute1_E,(_ZN39_INTERNAL_3a641bf0_4_k_cu_881484c1_31494cuda3std3__45__cpo6cbeginE - _ZN39_INTERNAL_3a641bf0_4_k_cu_881484c1_31494cute1_E)
_ZN39_INTERNAL_3a641bf0_4_k_cu_881484c1_31494cute1_E:
	.zero		1
	.type		_ZN39_INTERNAL_3a641bf0_4_k_cu_881484c1_31494cuda3std3__45__cpo6cbeginE,@object
	.size		_ZN39_INTERNAL_3a641bf0_4_k_cu_881484c1_31494cuda3std3__45__cpo6cbeginE,(_ZN39_INTERNAL_3a641bf0_4_k_cu_881484c1_31494cuda3std3__48in_placeE - _ZN39_INTERNAL_3a641bf0_4_k_cu_881484c1_31494cuda3std3__45__cpo6cbeginE)
_ZN39_INTERNAL_3a641bf0_4_k_cu_881484c1_31494cuda3std3__45__cpo6cbeginE:
	.zero		1
	.type		_ZN39_INTERNAL_3a641bf0_4_k_cu_881484c1_31494cuda3std3__48in_placeE,@object
	.size		_ZN39_INTERNAL_3a641bf0_4_k_cu_881484c1_31494cuda3std3__48in_placeE,(_ZN39_INTERNAL_3a641bf0_4_k_cu_881484c1_31494cuda3std6ranges3__45__cpo9iter_moveE - _ZN39_INTERNAL_3a641bf0_4_k_cu_881484c1_31494cuda3std3__48in_placeE)
_ZN39_INTERNAL_3a641bf0_4_k_cu_881484c1_31494cuda3std3__48in_placeE:
	.zero		1
	.type		_ZN39_INTERNAL_3a641bf0_4_k_cu_881484c1_31494cuda3std6ranges3__45__cpo9iter_moveE,@object
	.size		_ZN39_INTERNAL_3a641bf0_4_k_cu_881484c1_31494cuda3std6ranges3__45__cpo9iter_moveE,(_ZN39_INTERNAL_3a641bf0_4_k_cu_881484c1_31494cuda3std3__45__cpo5beginE - _ZN39_INTERNAL_3a641bf0_4_k_cu_881484c1_31494cuda3std6ranges3__45__cpo9iter_moveE)
_ZN39_INTERNAL_3a641bf0_4_k_cu_881484c1_31494cuda3std6ranges3__45__cpo9iter_moveE:
	.zero		1
	.type		_ZN39_INTERNAL_3a641bf0_4_k_cu_881484c1_31494cuda3std3__45__cpo5beginE,@object
	.size		_ZN39_INTERNAL_3a641bf0_4_k_cu_881484c1_31494cuda3std3__45__cpo5beginE,(_ZN39_INTERNAL_3a641bf0_4_k_cu_881484c1_31494cuda3std3__441_GLOBAL__N__3a641bf0_4_k_cu_881484c1_31496ignoreE - _ZN39_INTERNAL_3a641bf0_4_k_cu_881484c1_31494cuda3std3__45__cpo5beginE)
_ZN39_INTERNAL_3a641bf0_4_k_cu_881484c1_31494cuda3std3__45__cpo5beginE:
	.zero		1
	.type		_ZN39_INTERNAL_3a641bf0_4_k_cu_881484c1_31494cuda3std3__441_GLOBAL__N__3a641bf0_4_k_cu_881484c1_31496ignoreE,@object
	.size		_ZN39_INTERNAL_3a641bf0_4_k_cu_881484c1_31494cuda3std3__441_GLOBAL__N__3a641bf0_4_k_cu_881484c1_31496ignoreE,(_ZN39_INTERNAL_3a641bf0_4_k_cu_881484c1_31494cute7productE - _ZN39_INTERNAL_3a641bf0_4_k_cu_881484c1_31494cuda3std3__441_GLOBAL__N__3a641bf0_4_k_cu_881484c1_31496ignoreE)
_ZN39_INTERNAL_3a641bf0_4_k_cu_881484c1_31494cuda3std3__441_GLOBAL__N__3a641bf0_4_k_cu_881484c1_31496ignoreE:
	.zero		1
	.type		_ZN39_INTERNAL_3a641bf0_4_k_cu_881484c1_31494cute7productE,@object
	.size		_ZN39_INTERNAL_3a641bf0_4_k_cu_881484c1_31494cute7productE,(_ZN39_INTERNAL_3a641bf0_4_k_cu_881484c1_31494cuda3std3__45__cpo3endE - _ZN39_INTERNAL_3a641bf0_4_k_cu_881484c1_31494cute7productE)
_ZN39_INTERNAL_3a641bf0_4_k_cu_881484c1_31494cute7productE:
	.zero		1
	.type		_ZN39_INTERNAL_3a641bf0_4_k_cu_881484c1_31494cuda3std3__45__cpo3endE,@object
	.size		_ZN39_INTERNAL_3a641bf0_4_k_cu_881484c1_31494cuda3std3__45__cpo3endE,(_ZN39_INTERNAL_3a641bf0_4_k_cu_881484c1_31494cuda3std3__419piecewise_constructE - _ZN39_INTERNAL_3a641bf0_4_k_cu_881484c1_31494cuda3std3__45__cpo3endE)
_ZN39_INTERNAL_3a641bf0_4_k_cu_881484c1_31494cuda3std3__45__cpo3endE:
	.zero		1
	.type		_ZN39_INTERNAL_3a641bf0_4_k_cu_881484c1_31494cuda3std3__419piecewise_constructE,@object
	.size		_ZN39_INTERNAL_3a641bf0_4_k_cu_881484c1_31494cuda3std3__419piecewise_constructE,(_ZN39_INTERNAL_3a641bf0_4_k_cu_881484c1_31494cuda3std3__45__cpo4cendE - _ZN39_INTERNAL_3a641bf0_4_k_cu_881484c1_31494cuda3std3__419piecewise_constructE)
_ZN39_INTERNAL_3a641bf0_4_k_cu_881484c1_31494cuda3std3__419piecewise_constructE:
	.zero		1
	.type		_ZN39_INTERNAL_3a641bf0_4_k_cu_881484c1_31494cuda3std3__45__cpo4cendE,@object
	.size		_ZN39_INTERNAL_3a641bf0_4_k_cu_881484c1_31494cuda3std3__45__cpo4cendE,(_ZN39_INTERNAL_3a641bf0_4_k_cu_881484c1_31494cuda3std6ranges3__45__cpo4swapE - _ZN39_INTERNAL_3a641bf0_4_k_cu_881484c1_31494cuda3std3__45__cpo4cendE)
_ZN39_INTERNAL_3a641bf0_4_k_cu_881484c1_31494cuda3std3__45__cpo4cendE:
	.zero		1
	.type		_ZN39_INTERNAL_3a641bf0_4_k_cu_881484c1_31494cuda3std6ranges3__45__cpo4swapE,@object
	.size		_ZN39_INTERNAL_3a641bf0_4_k_cu_881484c1_31494cuda3std6ranges3__45__cpo4swapE,(.L_8 - _ZN39_INTERNAL_3a641bf0_4_k_cu_881484c1_31494cuda3std6ranges3__45__cpo4swapE)
_ZN39_INTERNAL_3a641bf0_4_k_cu_881484c1_31494cuda3std6ranges3__45__cpo4swapE:
	.zero		1
.L_8:


//--------------------- .nv.constant0._ZN7cutlass13device_kernelINS_4gemm6kernel13GemmUniversalIN4cute5tupleIJiiiiEEENS1_10collective13CollectiveMmaINS1_34MainloopSm90TmaGmmaWarpSpecializedILi11ENS5_IJNS4_1CILi1EEESB_SB_EEENS1_35KernelTmaWarpSpecializedCooperativeEEENS5_IJNSA_ILi256EEENSA_ILi64EEENSA_ILi32EEEEEENS_6half_tENS5_IJSB_llEEESJ_NS5_IJlSB_lEEENS4_8TiledMMAINS4_8MMA_AtomIJNS4_4SM904GMMA25MMA_64x64x16_F32F16F16_SSILNSP_5MajorE1ELSR_0ELNSP_7ScaleInE1ELSS_1EEEEEENS4_6LayoutINS5_IJNSA_ILi2EEESB_SB_EEENS5_IJSB_NSA_ILi0EEESY_EEEEENS5_IJNS4_10UnderscoreES11_S11_EEEEENS4_13SM90_TMA_LOADENS4_14ComposedLayoutINS4_7SwizzleILi3ELi4ELi3EEENS4_18smem_ptr_flag_bitsILi16EEENSV_INS5_IJSG_NSA_ILi8EEEEEENS5_IJSB_SG_EEEEEEEvNS4_8identityES14_NS15_INS16_ILi2ELi4ELi3EEES19_NSV_INS5_IJS1A_SH_EEENS5_IJSH_SB_EEEEEEEvS1F_EENS_8epilogue10collective6detail29Sm90TmaWarpSpecializedAdapterINS1N_15DefaultEpilogueISJ_SL_SL_NS1M_6thread17LinearCombinationISJ_Li1EffLNS1R_9ScaleType4KindE0ELNS_15FloatRoundStyleE2ESJ_EENS1_15EpilogueDefaultEEEEEvvEEEEvNT_6ParamsE --------------------------
	.section	.nv.constant0._ZN7cutlass13device_kernelINS_4gemm6kernel13GemmUniversalIN4cute5tupleIJiiiiEEENS1_10collective13CollectiveMmaINS1_34MainloopSm90TmaGmmaWarpSpecializedILi11ENS5_IJNS4_1CILi1EEESB_SB_EEENS1_35KernelTmaWarpSpecializedCooperativeEEENS5_IJNSA_ILi256EEENSA_ILi64EEENSA_ILi32EEEEEENS_6half_tENS5_IJSB_llEEESJ_NS5_IJlSB_lEEENS4_8TiledMMAINS4_8MMA_AtomIJNS4_4SM904GMMA25MMA_64x64x16_F32F16F16_SSILNSP_5MajorE1ELSR_0ELNSP_7ScaleInE1ELSS_1EEEEEENS4_6LayoutINS5_IJNSA_ILi2EEESB_SB_EEENS5_IJSB_NSA_ILi0EEESY_EEEEENS5_IJNS4_10UnderscoreES11_S11_EEEEENS4_13SM90_TMA_LOADENS4_14ComposedLayoutINS4_7SwizzleILi3ELi4ELi3EEENS4_18smem_ptr_flag_bitsILi16EEENSV_INS5_IJSG_NSA_ILi8EEEEEENS5_IJSB_SG_EEEEEEEvNS4_8identityES14_NS15_INS16_ILi2ELi4ELi3EEES19_NSV_INS5_IJS1A_SH_EEENS5_IJSH_SB_EEEEEEEvS1F_EENS_8epilogue10collective6detail29Sm90TmaWarpSpecializedAdapterINS1N_15DefaultEpilogueISJ_SL_SL_NS1M_6thread17LinearCombinationISJ_Li1EffLNS1R_9ScaleType4KindE0ELNS_15FloatRoundStyleE2ESJ_EENS1_15EpilogueDefaultEEEEEvvEEEEvNT_6ParamsE,"a",@progbits
	.sectionflags	@""
	.align	4
.nv.constant0._ZN7cutlass13device_kernelINS_4gemm6kernel13GemmUniversalIN4cute5tupleIJiiiiEEENS1_10collective13CollectiveMmaINS1_34MainloopSm90TmaGmmaWarpSpecializedILi11ENS5_IJNS4_1CILi1EEESB_SB_EEENS1_35KernelTmaWarpSpecializedCooperativeEEENS5_IJNSA_ILi256EEENSA_ILi64EEENSA_ILi32EEEEEENS_6half_tENS5_IJSB_llEEESJ_NS5_IJlSB_lEEENS4_8TiledMMAINS4_8MMA_AtomIJNS4_4SM904GMMA25MMA_64x64x16_F32F16F16_SSILNSP_5MajorE1ELSR_0ELNSP_7ScaleInE1ELSS_1EEEEEENS4_6LayoutINS5_IJNSA_ILi2EEESB_SB_EEENS5_IJSB_NSA_ILi0EEESY_EEEEENS5_IJNS4_10UnderscoreES11_S11_EEEEENS4_13SM90_TMA_LOADENS4_14ComposedLayoutINS4_7SwizzleILi3ELi4ELi3EEENS4_18smem_ptr_flag_bitsILi16EEENSV_INS5_IJSG_NSA_ILi8EEEEEENS5_IJSB_SG_EEEEEEEvNS4_8identityES14_NS15_INS16_ILi2ELi4ELi3EEES19_NSV_INS5_IJS1A_SH_EEENS5_IJSH_SB_EEEEEEEvS1F_EENS_8epilogue10collective6detail29Sm90TmaWarpSpecializedAdapterINS1N_15DefaultEpilogueISJ_SL_SL_NS1M_6thread17LinearCombinationISJ_Li1EffLNS1R_9ScaleType4KindE0ELNS_15FloatRoundStyleE2ESJ_EENS1_15EpilogueDefaultEEEEEvvEEEEvNT_6ParamsE:
	.zero		1664


//--------------------- SYMBOLS --------------------------

	.type		.nv.reservedSmem.offset0,@object
	.size		.nv.reservedSmem.offset0,0x4
	.type		__assertfail,@function
